//
// Generated by NVIDIA NVVM Compiler
//
// Compiler Build ID: CL-36424714
// Cuda compilation tools, release 13.0, V13.0.88
// Based on NVVM 20.0.0
//

.version 9.0
.target sm_100
.address_size 64

	// .globl	_Z25Policy_Calculation_KernelPfPiS_S_
// _ZZ25Policy_Calculation_KernelPfPiS_S_E12s_stateValue has been demoted
// _ZZ25Policy_Calculation_KernelPfPiS_S_E9s_poisson has been demoted
// _ZZ25Policy_Calculation_KernelPfPiS_S_E9s_returns has been demoted
// _ZZ26Policy_Calculation_Kernel2PfiS_S_E12s_stateValue has been demoted
// _ZZ26Policy_Calculation_Kernel2PfiS_S_E9s_poisson has been demoted
// _ZZ26Policy_Calculation_Kernel2PfiS_S_E9s_returns has been demoted

.visible .entry _Z25Policy_Calculation_KernelPfPiS_S_(
	.param .u64 .ptr .align 1 _Z25Policy_Calculation_KernelPfPiS_S__param_0,
	.param .u64 .ptr .align 1 _Z25Policy_Calculation_KernelPfPiS_S__param_1,
	.param .u64 .ptr .align 1 _Z25Policy_Calculation_KernelPfPiS_S__param_2,
	.param .u64 .ptr .align 1 _Z25Policy_Calculation_KernelPfPiS_S__param_3
)
{
	.reg .pred 	%p<8>;
	.reg .b32 	%r<112>;
	.reg .b32 	%f<60>;
	.reg .b64 	%rd<23>;
	.reg .b64 	%fd<57>;
	// demoted variable
	.shared .align 4 .b8 _ZZ25Policy_Calculation_KernelPfPiS_S_E12s_stateValue[1764];
	// demoted variable
	.shared .align 4 .b8 _ZZ25Policy_Calculation_KernelPfPiS_S_E9s_poisson[176];
	// demoted variable
	.shared .align 4 .b8 _ZZ25Policy_Calculation_KernelPfPiS_S_E9s_returns[484];
	ld.param.u64 	%rd9, [_Z25Policy_Calculation_KernelPfPiS_S__param_1];
	ld.param.u64 	%rd7, [_Z25Policy_Calculation_KernelPfPiS_S__param_2];
	ld.param.u64 	%rd8, [_Z25Policy_Calculation_KernelPfPiS_S__param_3];
	cvta.to.global.u64 	%rd1, %rd9;
	mov.u32 	%r1, %tid.x;
	setp.gt.u32 	%p1, %r1, 20;
	@%p1 bra 	$L__BB0_6;
	mov.u32 	%r2, %tid.y;
	shl.b32 	%r29, %r2, 2;
	mov.u32 	%r30, _ZZ25Policy_Calculation_KernelPfPiS_S_E12s_stateValue;
	add.s32 	%r3, %r30, %r29;
	cvta.to.global.u64 	%rd2, %rd7;
	mov.u32 	%r107, %r1;
$L__BB0_2:
	setp.gt.u32 	%p2, %r2, 20;
	@%p2 bra 	$L__BB0_5;
	mad.lo.s32 	%r108, %r107, 84, %r3;
	mad.lo.s32 	%r31, %r107, 21, %r2;
	mul.wide.u32 	%rd10, %r31, 4;
	add.s64 	%rd22, %rd2, %rd10;
	mov.u32 	%r109, %r2;
$L__BB0_4:
	ld.global.f32 	%f17, [%rd22];
	st.shared.f32 	[%r108], %f17;
	add.s32 	%r8, %r109, 11;
	add.s32 	%r108, %r108, 44;
	add.s64 	%rd22, %rd22, 44;
	setp.lt.u32 	%p3, %r109, 10;
	mov.u32 	%r109, %r8;
	@%p3 bra 	$L__BB0_4;
$L__BB0_5:
	add.s32 	%r10, %r107, 11;
	setp.lt.u32 	%p4, %r107, 10;
	mov.u32 	%r107, %r10;
	@%p4 bra 	$L__BB0_2;
$L__BB0_6:
	bar.sync 	0;
	setp.gt.u32 	%p5, %r1, 3;
	@%p5 bra 	$L__BB0_8;
	mov.u32 	%r32, %tid.y;
	mad.lo.s32 	%r33, %r1, 11, %r32;
	cvta.to.global.u64 	%rd11, %rd8;
	mul.wide.u32 	%rd12, %r33, 4;
	add.s64 	%rd13, %rd11, %rd12;
	ld.global.f32 	%f18, [%rd13];
	shl.b32 	%r34, %r33, 2;
	mov.u32 	%r35, _ZZ25Policy_Calculation_KernelPfPiS_S_E9s_poisson;
	add.s32 	%r36, %r35, %r34;
	st.shared.f32 	[%r36], %f18;
$L__BB0_8:
	bar.sync 	0;
	mov.u32 	%r11, %tid.y;
	or.b32  	%r37, %r1, %r11;
	setp.ne.s32 	%p6, %r37, 0;
	mov.f32 	%f59, 0f00000000;
	@%p6 bra 	$L__BB0_10;
	mov.u32 	%r38, %ctaid.x;
	mov.u32 	%r39, %ctaid.y;
	mad.lo.s32 	%r40, %r38, 21, %r39;
	mul.wide.u32 	%rd14, %r40, 4;
	add.s64 	%rd15, %rd1, %rd14;
	ld.global.u32 	%r41, [%rd15];
	abs.s32 	%r42, %r41;
	shl.b32 	%r43, %r42, 1;
	cvt.rn.f32.s32 	%f20, %r43;
	mov.f32 	%f21, 0f00000000;
	sub.f32 	%f59, %f21, %f20;
$L__BB0_10:
	mov.u32 	%r45, %ctaid.x;
	mov.u32 	%r12, %ctaid.y;
	mad.lo.s32 	%r46, %r45, 21, %r12;
	mul.wide.u32 	%rd16, %r46, 4;
	add.s64 	%rd17, %rd1, %rd16;
	ld.global.u32 	%r47, [%rd17];
	sub.s32 	%r48, %r45, %r47;
	min.u32 	%r49, %r48, 20;
	add.s32 	%r50, %r47, %r12;
	min.u32 	%r51, %r50, 20;
	min.s32 	%r52, %r49, %r1;
	min.u32 	%r53, %r51, %r11;
	add.s32 	%r54, %r52, %r53;
	mul.lo.s32 	%r55, %r54, 10;
	sub.s32 	%r110, %r49, %r52;
	sub.s32 	%r14, %r51, %r53;
	shl.b32 	%r56, %r1, 2;
	mov.u32 	%r57, _ZZ25Policy_Calculation_KernelPfPiS_S_E9s_poisson;
	add.s32 	%r58, %r57, %r56;
	ld.shared.f32 	%f22, [%r58];
	shl.b32 	%r59, %r11, 2;
	add.s32 	%r60, %r57, %r59;
	ld.shared.f32 	%f23, [%r60+44];
	mul.f32 	%f3, %f22, %f23;
	cvt.rn.f64.u32 	%fd1, %r55;
	ld.shared.f32 	%f4, [_ZZ25Policy_Calculation_KernelPfPiS_S_E9s_poisson+132];
	ld.shared.f32 	%f5, [_ZZ25Policy_Calculation_KernelPfPiS_S_E9s_poisson+136];
	ld.shared.f32 	%f6, [_ZZ25Policy_Calculation_KernelPfPiS_S_E9s_poisson+140];
	ld.shared.f32 	%f7, [_ZZ25Policy_Calculation_KernelPfPiS_S_E9s_poisson+144];
	ld.shared.f32 	%f8, [_ZZ25Policy_Calculation_KernelPfPiS_S_E9s_poisson+148];
	ld.shared.f32 	%f9, [_ZZ25Policy_Calculation_KernelPfPiS_S_E9s_poisson+152];
	ld.shared.f32 	%f10, [_ZZ25Policy_Calculation_KernelPfPiS_S_E9s_poisson+156];
	ld.shared.f32 	%f11, [_ZZ25Policy_Calculation_KernelPfPiS_S_E9s_poisson+160];
	ld.shared.f32 	%f12, [_ZZ25Policy_Calculation_KernelPfPiS_S_E9s_poisson+164];
	ld.shared.f32 	%f13, [_ZZ25Policy_Calculation_KernelPfPiS_S_E9s_poisson+168];
	ld.shared.f32 	%f14, [_ZZ25Policy_Calculation_KernelPfPiS_S_E9s_poisson+172];
	min.s32 	%r15, %r14, 19;
	min.s32 	%r16, %r14, 18;
	min.s32 	%r17, %r14, 17;
	min.s32 	%r18, %r14, 16;
	min.s32 	%r19, %r14, 15;
	min.s32 	%r20, %r14, 14;
	min.s32 	%r21, %r14, 13;
	min.s32 	%r22, %r14, 12;
	min.s32 	%r23, %r14, 11;
	min.s32 	%r24, %r14, 10;
	mov.b32 	%r111, 88;
$L__BB0_11:
	mov.u32 	%r61, _ZZ25Policy_Calculation_KernelPfPiS_S_E9s_poisson;
	add.s32 	%r62, %r61, %r111;
	ld.shared.f32 	%f24, [%r62];
	mul.f32 	%f25, %f3, %f24;
	min.s32 	%r63, %r110, 20;
	mul.lo.s32 	%r64, %r63, 21;
	mul.f32 	%f26, %f25, %f4;
	cvt.f64.f32 	%fd2, %f59;
	cvt.f64.f32 	%fd3, %f26;
	add.s32 	%r65, %r14, %r64;
	shl.b32 	%r66, %r65, 2;
	mov.u32 	%r67, _ZZ25Policy_Calculation_KernelPfPiS_S_E12s_stateValue;
	add.s32 	%r68, %r67, %r66;
	ld.shared.f32 	%f27, [%r68];
	cvt.f64.f32 	%fd4, %f27;
	fma.rn.f64 	%fd5, %fd4, 0d3FECCCCCCCCCCCCD, %fd1;
	fma.rn.f64 	%fd6, %fd5, %fd3, %fd2;
	cvt.rn.f32.f64 	%f28, %fd6;
	mul.f32 	%f29, %f25, %f5;
	cvt.f64.f32 	%fd7, %f28;
	cvt.f64.f32 	%fd8, %f29;
	add.s32 	%r69, %r15, %r64;
	shl.b32 	%r70, %r69, 2;
	add.s32 	%r71, %r67, %r70;
	ld.shared.f32 	%f30, [%r71+4];
	cvt.f64.f32 	%fd9, %f30;
	fma.rn.f64 	%fd10, %fd9, 0d3FECCCCCCCCCCCCD, %fd1;
	fma.rn.f64 	%fd11, %fd10, %fd8, %fd7;
	cvt.rn.f32.f64 	%f31, %fd11;
	mul.f32 	%f32, %f25, %f6;
	cvt.f64.f32 	%fd12, %f31;
	cvt.f64.f32 	%fd13, %f32;
	add.s32 	%r72, %r16, %r64;
	shl.b32 	%r73, %r72, 2;
	add.s32 	%r74, %r67, %r73;
	ld.shared.f32 	%f33, [%r74+8];
	cvt.f64.f32 	%fd14, %f33;
	fma.rn.f64 	%fd15, %fd14, 0d3FECCCCCCCCCCCCD, %fd1;
	fma.rn.f64 	%fd16, %fd15, %fd13, %fd12;
	cvt.rn.f32.f64 	%f34, %fd16;
	mul.f32 	%f35, %f25, %f7;
	cvt.f64.f32 	%fd17, %f34;
	cvt.f64.f32 	%fd18, %f35;
	add.s32 	%r75, %r17, %r64;
	shl.b32 	%r76, %r75, 2;
	add.s32 	%r77, %r67, %r76;
	ld.shared.f32 	%f36, [%r77+12];
	cvt.f64.f32 	%fd19, %f36;
	fma.rn.f64 	%fd20, %fd19, 0d3FECCCCCCCCCCCCD, %fd1;
	fma.rn.f64 	%fd21, %fd20, %fd18, %fd17;
	cvt.rn.f32.f64 	%f37, %fd21;
	mul.f32 	%f38, %f25, %f8;
	cvt.f64.f32 	%fd22, %f37;
	cvt.f64.f32 	%fd23, %f38;
	add.s32 	%r78, %r18, %r64;
	shl.b32 	%r79, %r78, 2;
	add.s32 	%r80, %r67, %r79;
	ld.shared.f32 	%f39, [%r80+16];
	cvt.f64.f32 	%fd24, %f39;
	fma.rn.f64 	%fd25, %fd24, 0d3FECCCCCCCCCCCCD, %fd1;
	fma.rn.f64 	%fd26, %fd25, %fd23, %fd22;
	cvt.rn.f32.f64 	%f40, %fd26;
	mul.f32 	%f41, %f25, %f9;
	cvt.f64.f32 	%fd27, %f40;
	cvt.f64.f32 	%fd28, %f41;
	add.s32 	%r81, %r19, %r64;
	shl.b32 	%r82, %r81, 2;
	add.s32 	%r83, %r67, %r82;
	ld.shared.f32 	%f42, [%r83+20];
	cvt.f64.f32 	%fd29, %f42;
	fma.rn.f64 	%fd30, %fd29, 0d3FECCCCCCCCCCCCD, %fd1;
	fma.rn.f64 	%fd31, %fd30, %fd28, %fd27;
	cvt.rn.f32.f64 	%f43, %fd31;
	mul.f32 	%f44, %f25, %f10;
	cvt.f64.f32 	%fd32, %f43;
	cvt.f64.f32 	%fd33, %f44;
	add.s32 	%r84, %r20, %r64;
	shl.b32 	%r85, %r84, 2;
	add.s32 	%r86, %r67, %r85;
	ld.shared.f32 	%f45, [%r86+24];
	cvt.f64.f32 	%fd34, %f45;
	fma.rn.f64 	%fd35, %fd34, 0d3FECCCCCCCCCCCCD, %fd1;
	fma.rn.f64 	%fd36, %fd35, %fd33, %fd32;
	cvt.rn.f32.f64 	%f46, %fd36;
	mul.f32 	%f47, %f25, %f11;
	cvt.f64.f32 	%fd37, %f46;
	cvt.f64.f32 	%fd38, %f47;
	add.s32 	%r87, %r21, %r64;
	shl.b32 	%r88, %r87, 2;
	add.s32 	%r89, %r67, %r88;
	ld.shared.f32 	%f48, [%r89+28];
	cvt.f64.f32 	%fd39, %f48;
	fma.rn.f64 	%fd40, %fd39, 0d3FECCCCCCCCCCCCD, %fd1;
	fma.rn.f64 	%fd41, %fd40, %fd38, %fd37;
	cvt.rn.f32.f64 	%f49, %fd41;
	mul.f32 	%f50, %f25, %f12;
	cvt.f64.f32 	%fd42, %f49;
	cvt.f64.f32 	%fd43, %f50;
	add.s32 	%r90, %r22, %r64;
	shl.b32 	%r91, %r90, 2;
	add.s32 	%r92, %r67, %r91;
	ld.shared.f32 	%f51, [%r92+32];
	cvt.f64.f32 	%fd44, %f51;
	fma.rn.f64 	%fd45, %fd44, 0d3FECCCCCCCCCCCCD, %fd1;
	fma.rn.f64 	%fd46, %fd45, %fd43, %fd42;
	cvt.rn.f32.f64 	%f52, %fd46;
	mul.f32 	%f53, %f25, %f13;
	cvt.f64.f32 	%fd47, %f52;
	cvt.f64.f32 	%fd48, %f53;
	add.s32 	%r93, %r23, %r64;
	shl.b32 	%r94, %r93, 2;
	add.s32 	%r95, %r67, %r94;
	ld.shared.f32 	%f54, [%r95+36];
	cvt.f64.f32 	%fd49, %f54;
	fma.rn.f64 	%fd50, %fd49, 0d3FECCCCCCCCCCCCD, %fd1;
	fma.rn.f64 	%fd51, %fd50, %fd48, %fd47;
	cvt.rn.f32.f64 	%f55, %fd51;
	mul.f32 	%f56, %f25, %f14;
	cvt.f64.f32 	%fd52, %f55;
	cvt.f64.f32 	%fd53, %f56;
	add.s32 	%r96, %r24, %r64;
	shl.b32 	%r97, %r96, 2;
	add.s32 	%r98, %r67, %r97;
	ld.shared.f32 	%f57, [%r98+40];
	cvt.f64.f32 	%fd54, %f57;
	fma.rn.f64 	%fd55, %fd54, 0d3FECCCCCCCCCCCCD, %fd1;
	fma.rn.f64 	%fd56, %fd55, %fd53, %fd52;
	cvt.rn.f32.f64 	%f59, %fd56;
	add.s32 	%r111, %r111, 4;
	add.s32 	%r110, %r110, 1;
	setp.ne.s32 	%p7, %r111, 132;
	@%p7 bra 	$L__BB0_11;
	ld.param.u64 	%rd21, [_Z25Policy_Calculation_KernelPfPiS_S__param_0];
	mad.lo.s32 	%r99, %r1, 11, %r11;
	shl.b32 	%r100, %r99, 2;
	mov.u32 	%r101, _ZZ25Policy_Calculation_KernelPfPiS_S_E9s_returns;
	add.s32 	%r102, %r101, %r100;
	st.shared.f32 	[%r102], %f59;
	cvta.to.global.u64 	%rd18, %rd21;
	mov.u32 	%r103, %ctaid.x;
	mad.lo.s32 	%r104, %r103, 11, %r1;
	mad.lo.s32 	%r105, %r12, 11, %r11;
	mad.lo.s32 	%r106, %r104, 231, %r105;
	mul.wide.u32 	%rd19, %r106, 4;
	add.s64 	%rd20, %rd18, %rd19;
	st.global.f32 	[%rd20], %f59;
	ret;

}
	// .globl	_Z26Policy_Calculation_Kernel2PfiS_S_
.visible .entry _Z26Policy_Calculation_Kernel2PfiS_S_(
	.param .u64 .ptr .align 1 _Z26Policy_Calculation_Kernel2PfiS_S__param_0,
	.param .u32 _Z26Policy_Calculation_Kernel2PfiS_S__param_1,
	.param .u64 .ptr .align 1 _Z26Policy_Calculation_Kernel2PfiS_S__param_2,
	.param .u64 .ptr .align 1 _Z26Policy_Calculation_Kernel2PfiS_S__param_3
)
{
	.reg .pred 	%p<11>;
	.reg .b32 	%r<115>;
	.reg .b32 	%f<61>;
	.reg .b64 	%rd<17>;
	.reg .b64 	%fd<57>;
	// demoted variable
	.shared .align 4 .b8 _ZZ26Policy_Calculation_Kernel2PfiS_S_E12s_stateValue[1764];
	// demoted variable
	.shared .align 4 .b8 _ZZ26Policy_Calculation_Kernel2PfiS_S_E9s_poisson[176];
	// demoted variable
	.shared .align 4 .b8 _ZZ26Policy_Calculation_Kernel2PfiS_S_E9s_returns[484];
	ld.param.u32 	%r30, [_Z26Policy_Calculation_Kernel2PfiS_S__param_1];
	ld.param.u64 	%rd6, [_Z26Policy_Calculation_Kernel2PfiS_S__param_2];
	ld.param.u64 	%rd7, [_Z26Policy_Calculation_Kernel2PfiS_S__param_3];
	mov.u32 	%r1, %tid.x;
	setp.gt.u32 	%p1, %r1, 20;
	@%p1 bra 	$L__BB1_6;
	mov.u32 	%r2, %tid.y;
	shl.b32 	%r31, %r2, 2;
	mov.u32 	%r32, _ZZ26Policy_Calculation_Kernel2PfiS_S_E12s_stateValue;
	add.s32 	%r3, %r32, %r31;
	cvta.to.global.u64 	%rd1, %rd6;
	mov.u32 	%r110, %r1;
$L__BB1_2:
	setp.gt.u32 	%p2, %r2, 20;
	@%p2 bra 	$L__BB1_5;
	mad.lo.s32 	%r111, %r110, 84, %r3;
	mad.lo.s32 	%r33, %r110, 21, %r2;
	mul.wide.u32 	%rd8, %r33, 4;
	add.s64 	%rd16, %rd1, %rd8;
	mov.u32 	%r112, %r2;
$L__BB1_4:
	ld.global.f32 	%f17, [%rd16];
	st.shared.f32 	[%r111], %f17;
	add.s32 	%r8, %r112, 11;
	add.s32 	%r111, %r111, 44;
	add.s64 	%rd16, %rd16, 44;
	setp.lt.u32 	%p3, %r112, 10;
	mov.u32 	%r112, %r8;
	@%p3 bra 	$L__BB1_4;
$L__BB1_5:
	add.s32 	%r10, %r110, 11;
	setp.lt.u32 	%p4, %r110, 10;
	mov.u32 	%r110, %r10;
	@%p4 bra 	$L__BB1_2;
$L__BB1_6:
	bar.sync 	0;
	setp.gt.u32 	%p5, %r1, 3;
	@%p5 bra 	$L__BB1_8;
	mov.u32 	%r34, %tid.y;
	mad.lo.s32 	%r35, %r1, 11, %r34;
	cvta.to.global.u64 	%rd9, %rd7;
	mul.wide.u32 	%rd10, %r35, 4;
	add.s64 	%rd11, %rd9, %rd10;
	ld.global.f32 	%f18, [%rd11];
	shl.b32 	%r36, %r35, 2;
	mov.u32 	%r37, _ZZ26Policy_Calculation_Kernel2PfiS_S_E9s_poisson;
	add.s32 	%r38, %r37, %r36;
	st.shared.f32 	[%r38], %f18;
$L__BB1_8:
	bar.sync 	0;
	mov.u32 	%r11, %tid.y;
	mad.lo.s32 	%r39, %r1, 11, %r11;
	shl.b32 	%r40, %r39, 2;
	mov.u32 	%r41, _ZZ26Policy_Calculation_Kernel2PfiS_S_E9s_returns;
	add.s32 	%r42, %r41, %r40;
	mov.b32 	%r43, 0;
	st.shared.u32 	[%r42], %r43;
	mov.u32 	%r12, %ctaid.x;
	mov.u32 	%r44, %ctaid.y;
	setp.lt.s32 	%p6, %r12, %r30;
	neg.s32 	%r45, %r30;
	setp.lt.s32 	%p7, %r44, %r45;
	mov.f32 	%f60, 0f00000000;
	or.pred  	%p8, %p6, %p7;
	@%p8 bra 	$L__BB1_12;
	or.b32  	%r47, %r1, %r11;
	setp.eq.s32 	%p9, %r47, 0;
	abs.s32 	%r48, %r30;
	shl.b32 	%r49, %r48, 1;
	cvt.rn.f32.s32 	%f20, %r49;
	mov.f32 	%f21, 0f00000000;
	sub.f32 	%f22, %f21, %f20;
	selp.f32 	%f60, %f22, 0f00000000, %p9;
	sub.s32 	%r50, %r12, %r30;
	min.u32 	%r51, %r50, 20;
	add.s32 	%r52, %r30, %r44;
	min.u32 	%r53, %r52, 20;
	min.s32 	%r54, %r51, %r1;
	min.u32 	%r55, %r53, %r11;
	add.s32 	%r56, %r54, %r55;
	mul.lo.s32 	%r57, %r56, 10;
	sub.s32 	%r113, %r51, %r54;
	sub.s32 	%r15, %r53, %r55;
	shl.b32 	%r58, %r1, 2;
	mov.u32 	%r59, _ZZ26Policy_Calculation_Kernel2PfiS_S_E9s_poisson;
	add.s32 	%r60, %r59, %r58;
	ld.shared.f32 	%f23, [%r60];
	shl.b32 	%r61, %r11, 2;
	add.s32 	%r62, %r59, %r61;
	ld.shared.f32 	%f24, [%r62+44];
	mul.f32 	%f2, %f23, %f24;
	cvt.rn.f64.u32 	%fd1, %r57;
	ld.shared.f32 	%f3, [_ZZ26Policy_Calculation_Kernel2PfiS_S_E9s_poisson+132];
	ld.shared.f32 	%f4, [_ZZ26Policy_Calculation_Kernel2PfiS_S_E9s_poisson+136];
	ld.shared.f32 	%f5, [_ZZ26Policy_Calculation_Kernel2PfiS_S_E9s_poisson+140];
	ld.shared.f32 	%f6, [_ZZ26Policy_Calculation_Kernel2PfiS_S_E9s_poisson+144];
	ld.shared.f32 	%f7, [_ZZ26Policy_Calculation_Kernel2PfiS_S_E9s_poisson+148];
	ld.shared.f32 	%f8, [_ZZ26Policy_Calculation_Kernel2PfiS_S_E9s_poisson+152];
	ld.shared.f32 	%f9, [_ZZ26Policy_Calculation_Kernel2PfiS_S_E9s_poisson+156];
	ld.shared.f32 	%f10, [_ZZ26Policy_Calculation_Kernel2PfiS_S_E9s_poisson+160];
	ld.shared.f32 	%f11, [_ZZ26Policy_Calculation_Kernel2PfiS_S_E9s_poisson+164];
	ld.shared.f32 	%f12, [_ZZ26Policy_Calculation_Kernel2PfiS_S_E9s_poisson+168];
	ld.shared.f32 	%f13, [_ZZ26Policy_Calculation_Kernel2PfiS_S_E9s_poisson+172];
	min.s32 	%r16, %r15, 19;
	min.s32 	%r17, %r15, 18;
	min.s32 	%r18, %r15, 17;
	min.s32 	%r19, %r15, 16;
	min.s32 	%r20, %r15, 15;
	min.s32 	%r21, %r15, 14;
	min.s32 	%r22, %r15, 13;
	min.s32 	%r23, %r15, 12;
	min.s32 	%r24, %r15, 11;
	min.s32 	%r25, %r15, 10;
	mov.b32 	%r114, 88;
$L__BB1_10:
	mov.u32 	%r63, _ZZ26Policy_Calculation_Kernel2PfiS_S_E9s_poisson;
	add.s32 	%r64, %r63, %r114;
	ld.shared.f32 	%f25, [%r64];
	mul.f32 	%f26, %f2, %f25;
	min.s32 	%r65, %r113, 20;
	mul.lo.s32 	%r66, %r65, 21;
	mul.f32 	%f27, %f26, %f3;
	cvt.f64.f32 	%fd2, %f60;
	cvt.f64.f32 	%fd3, %f27;
	add.s32 	%r67, %r15, %r66;
	shl.b32 	%r68, %r67, 2;
	mov.u32 	%r69, _ZZ26Policy_Calculation_Kernel2PfiS_S_E12s_stateValue;
	add.s32 	%r70, %r69, %r68;
	ld.shared.f32 	%f28, [%r70];
	cvt.f64.f32 	%fd4, %f28;
	fma.rn.f64 	%fd5, %fd4, 0d3FECCCCCCCCCCCCD, %fd1;
	fma.rn.f64 	%fd6, %fd5, %fd3, %fd2;
	cvt.rn.f32.f64 	%f29, %fd6;
	mul.f32 	%f30, %f26, %f4;
	cvt.f64.f32 	%fd7, %f29;
	cvt.f64.f32 	%fd8, %f30;
	add.s32 	%r71, %r16, %r66;
	shl.b32 	%r72, %r71, 2;
	add.s32 	%r73, %r69, %r72;
	ld.shared.f32 	%f31, [%r73+4];
	cvt.f64.f32 	%fd9, %f31;
	fma.rn.f64 	%fd10, %fd9, 0d3FECCCCCCCCCCCCD, %fd1;
	fma.rn.f64 	%fd11, %fd10, %fd8, %fd7;
	cvt.rn.f32.f64 	%f32, %fd11;
	mul.f32 	%f33, %f26, %f5;
	cvt.f64.f32 	%fd12, %f32;
	cvt.f64.f32 	%fd13, %f33;
	add.s32 	%r74, %r17, %r66;
	shl.b32 	%r75, %r74, 2;
	add.s32 	%r76, %r69, %r75;
	ld.shared.f32 	%f34, [%r76+8];
	cvt.f64.f32 	%fd14, %f34;
	fma.rn.f64 	%fd15, %fd14, 0d3FECCCCCCCCCCCCD, %fd1;
	fma.rn.f64 	%fd16, %fd15, %fd13, %fd12;
	cvt.rn.f32.f64 	%f35, %fd16;
	mul.f32 	%f36, %f26, %f6;
	cvt.f64.f32 	%fd17, %f35;
	cvt.f64.f32 	%fd18, %f36;
	add.s32 	%r77, %r18, %r66;
	shl.b32 	%r78, %r77, 2;
	add.s32 	%r79, %r69, %r78;
	ld.shared.f32 	%f37, [%r79+12];
	cvt.f64.f32 	%fd19, %f37;
	fma.rn.f64 	%fd20, %fd19, 0d3FECCCCCCCCCCCCD, %fd1;
	fma.rn.f64 	%fd21, %fd20, %fd18, %fd17;
	cvt.rn.f32.f64 	%f38, %fd21;
	mul.f32 	%f39, %f26, %f7;
	cvt.f64.f32 	%fd22, %f38;
	cvt.f64.f32 	%fd23, %f39;
	add.s32 	%r80, %r19, %r66;
	shl.b32 	%r81, %r80, 2;
	add.s32 	%r82, %r69, %r81;
	ld.shared.f32 	%f40, [%r82+16];
	cvt.f64.f32 	%fd24, %f40;
	fma.rn.f64 	%fd25, %fd24, 0d3FECCCCCCCCCCCCD, %fd1;
	fma.rn.f64 	%fd26, %fd25, %fd23, %fd22;
	cvt.rn.f32.f64 	%f41, %fd26;
	mul.f32 	%f42, %f26, %f8;
	cvt.f64.f32 	%fd27, %f41;
	cvt.f64.f32 	%fd28, %f42;
	add.s32 	%r83, %r20, %r66;
	shl.b32 	%r84, %r83, 2;
	add.s32 	%r85, %r69, %r84;
	ld.shared.f32 	%f43, [%r85+20];
	cvt.f64.f32 	%fd29, %f43;
	fma.rn.f64 	%fd30, %fd29, 0d3FECCCCCCCCCCCCD, %fd1;
	fma.rn.f64 	%fd31, %fd30, %fd28, %fd27;
	cvt.rn.f32.f64 	%f44, %fd31;
	mul.f32 	%f45, %f26, %f9;
	cvt.f64.f32 	%fd32, %f44;
	cvt.f64.f32 	%fd33, %f45;
	add.s32 	%r86, %r21, %r66;
	shl.b32 	%r87, %r86, 2;
	add.s32 	%r88, %r69, %r87;
	ld.shared.f32 	%f46, [%r88+24];
	cvt.f64.f32 	%fd34, %f46;
	fma.rn.f64 	%fd35, %fd34, 0d3FECCCCCCCCCCCCD, %fd1;
	fma.rn.f64 	%fd36, %fd35, %fd33, %fd32;
	cvt.rn.f32.f64 	%f47, %fd36;
	mul.f32 	%f48, %f26, %f10;
	cvt.f64.f32 	%fd37, %f47;
	cvt.f64.f32 	%fd38, %f48;
	add.s32 	%r89, %r22, %r66;
	shl.b32 	%r90, %r89, 2;
	add.s32 	%r91, %r69, %r90;
	ld.shared.f32 	%f49, [%r91+28];
	cvt.f64.f32 	%fd39, %f49;
	fma.rn.f64 	%fd40, %fd39, 0d3FECCCCCCCCCCCCD, %fd1;
	fma.rn.f64 	%fd41, %fd40, %fd38, %fd37;
	cvt.rn.f32.f64 	%f50, %fd41;
	mul.f32 	%f51, %f26, %f11;
	cvt.f64.f32 	%fd42, %f50;
	cvt.f64.f32 	%fd43, %f51;
	add.s32 	%r92, %r23, %r66;
	shl.b32 	%r93, %r92, 2;
	add.s32 	%r94, %r69, %r93;
	ld.shared.f32 	%f52, [%r94+32];
	cvt.f64.f32 	%fd44, %f52;
	fma.rn.f64 	%fd45, %fd44, 0d3FECCCCCCCCCCCCD, %fd1;
	fma.rn.f64 	%fd46, %fd45, %fd43, %fd42;
	cvt.rn.f32.f64 	%f53, %fd46;
	mul.f32 	%f54, %f26, %f12;
	cvt.f64.f32 	%fd47, %f53;
	cvt.f64.f32 	%fd48, %f54;
	add.s32 	%r95, %r24, %r66;
	shl.b32 	%r96, %r95, 2;
	add.s32 	%r97, %r69, %r96;
	ld.shared.f32 	%f55, [%r97+36];
	cvt.f64.f32 	%fd49, %f55;
	fma.rn.f64 	%fd50, %fd49, 0d3FECCCCCCCCCCCCD, %fd1;
	fma.rn.f64 	%fd51, %fd50, %fd48, %fd47;
	cvt.rn.f32.f64 	%f56, %fd51;
	mul.f32 	%f57, %f26, %f13;
	cvt.f64.f32 	%fd52, %f56;
	cvt.f64.f32 	%fd53, %f57;
	add.s32 	%r98, %r25, %r66;
	shl.b32 	%r99, %r98, 2;
	add.s32 	%r100, %r69, %r99;
	ld.shared.f32 	%f58, [%r100+40];
	cvt.f64.f32 	%fd54, %f58;
	fma.rn.f64 	%fd55, %fd54, 0d3FECCCCCCCCCCCCD, %fd1;
	fma.rn.f64 	%fd56, %fd55, %fd53, %fd52;
	cvt.rn.f32.f64 	%f60, %fd56;
	add.s32 	%r114, %r114, 4;
	add.s32 	%r113, %r113, 1;
	setp.ne.s32 	%p10, %r114, 132;
	@%p10 bra 	$L__BB1_10;
	mov.u32 	%r101, %tid.y;
	mad.lo.s32 	%r102, %r1, 11, %r101;
	shl.b32 	%r103, %r102, 2;
	mov.u32 	%r104, _ZZ26Policy_Calculation_Kernel2PfiS_S_E9s_returns;
	add.s32 	%r105, %r104, %r103;
	st.shared.f32 	[%r105], %f60;
$L__BB1_12:
	ld.param.u64 	%rd15, [_Z26Policy_Calculation_Kernel2PfiS_S__param_0];
	cvta.to.global.u64 	%rd12, %rd15;
	mad.lo.s32 	%r106, %r12, 11, %r1;
	mov.u32 	%r107, %tid.y;
	mad.lo.s32 	%r108, %r44, 11, %r107;
	mad.lo.s32 	%r109, %r106, 231, %r108;
	mul.wide.u32 	%rd13, %r109, 4;
	add.s64 	%rd14, %rd12, %rd13;
	st.global.f32 	[%rd14], %f60;
	ret;

}


// ===== COMPILED SASS (sm_100) =====

	.target	sm_100

	.elftype	@"ET_EXEC"


//--------------------- .note.nv.tkinfo           --------------------------
	.section	.note.nv.tkinfo,"",@"SHT_NOTE"
	.sectionflags	@"SHF_NOTE_NV_TKINFO"
	.tkinfo
        /*0018*/ 	.word	0x00000002
        /*0030*/ 	.string	""
        /*0030*/ 	.string	"ptxas"
        /*0030*/ 	.string	"Cuda compilation tools, release 13.0, V13.0.88"
        /*0030*/ 	.string	"Build cuda_13.0.r13.0/compiler.36424714_0"
        /*0030*/ 	.string	"-arch sm_100 -m 64 "



//--------------------- .note.nv.cuinfo           --------------------------
	.section	.note.nv.cuinfo,"",@"SHT_NOTE"
	.sectionflags	@"SHF_NOTE_NV_CUINFO"
        /*0018*/ 	.short	0x0002
        /*001a*/ 	.short	0x0064
        /*001c*/ 	.short	0x0082
	.zero		2


//--------------------- .nv.info                  --------------------------
	.section	.nv.info,"",@"SHT_CUDA_INFO"
	.align	4


	//----- nvinfo : EIATTR_REGCOUNT
	.align		4
        /*0000*/ 	.byte	0x04, 0x2f
        /*0002*/ 	.short	(.L_1 - .L_0)
	.align		4
.L_0:
        /*0004*/ 	.word	index@(_Z25Policy_Calculation_KernelPfPiS_S_)
        /*0008*/ 	.word	0x00000028


	//----- nvinfo : EIATTR_FRAME_SIZE
	.align		4
.L_1:
        /*000c*/ 	.byte	0x04, 0x11
        /*000e*/ 	.short	(.L_3 - .L_2)
	.align		4
.L_2:
        /*0010*/ 	.word	index@(_Z25Policy_Calculation_KernelPfPiS_S_)
        /*0014*/ 	.word	0x00000000


	//----- nvinfo : EIATTR_REGCOUNT
	.align		4
.L_3:
        /*0018*/ 	.byte	0x04, 0x2f
        /*001a*/ 	.short	(.L_5 - .L_4)
	.align		4
.L_4:
        /*001c*/ 	.word	index@(_Z26Policy_Calculation_Kernel2PfiS_S_)
        /*0020*/ 	.word	0x00000028


	//----- nvinfo : EIATTR_FRAME_SIZE
	.align		4
.L_5:
        /*0024*/ 	.byte	0x04, 0x11
        /*0026*/ 	.short	(.L_7 - .L_6)
	.align		4
.L_6:
        /*0028*/ 	.word	index@(_Z26Policy_Calculation_Kernel2PfiS_S_)
        /*002c*/ 	.word	0x00000000


	//----- nvinfo : EIATTR_MIN_STACK_SIZE
	.align		4
.L_7:
        /*0030*/ 	.byte	0x04, 0x12
        /*0032*/ 	.short	(.L_9 - .L_8)
	.align		4
.L_8:
        /*0034*/ 	.word	index@(_Z26Policy_Calculation_Kernel2PfiS_S_)
        /*0038*/ 	.word	0x00000000


	//----- nvinfo : EIATTR_MIN_STACK_SIZE
	.align		4
.L_9:
        /*003c*/ 	.byte	0x04, 0x12
        /*003e*/ 	.short	(.L_11 - .L_10)
	.align		4
.L_10:
        /*0040*/ 	.word	index@(_Z25Policy_Calculation_KernelPfPiS_S_)
        /*0044*/ 	.word	0x00000000
.L_11:


//--------------------- .nv.compat                --------------------------
	.section	.nv.compat,"",@"SHT_CUDA_COMPAT_INFO"
	.align	4
        /*0000*/ 	.byte	0x02, 0x09, 0x00, 0x00, 0x02, 0x02, 0x01, 0x00, 0x02, 0x05, 0x05, 0x00, 0x03, 0x07, 0x01, 0x01
        /*0010*/ 	.byte	0x02, 0x03, 0x00, 0x00, 0x02, 0x06, 0x01, 0x00, 0x04, 0x0b, 0x08, 0x00, 0x01, 0x00, 0x00, 0x00
        /*0020*/ 	.byte	0x00, 0x00, 0x00, 0x00


//--------------------- .nv.info._Z26Policy_Calculation_Kernel2PfiS_S_ --------------------------
	.section	.nv.info._Z26Policy_Calculation_Kernel2PfiS_S_,"",@"SHT_CUDA_INFO"
	.sectionflags	@""
	.align	4


	//----- nvinfo : EIATTR_CUDA_API_VERSION
	.align		4
        /*0000*/ 	.byte	0x04, 0x37
        /*0002*/ 	.short	(.L_13 - .L_12)
.L_12:
        /*0004*/ 	.word	0x00000082


	//----- nvinfo : EIATTR_KPARAM_INFO
	.align		4
.L_13:
        /*0008*/ 	.byte	0x04, 0x17
        /*000a*/ 	.short	(.L_15 - .L_14)
.L_14:
        /*000c*/ 	.word	0x00000000
        /*0010*/ 	.short	0x0003
        /*0012*/ 	.short	0x0018
        /*0014*/ 	.byte	0x00, 0xf5, 0x21, 0x00


	//----- nvinfo : EIATTR_KPARAM_INFO
	.align		4
.L_15:
        /*0018*/ 	.byte	0x04, 0x17
        /*001a*/ 	.short	(.L_17 - .L_16)
.L_16:
        /*001c*/ 	.word	0x00000000
        /*0020*/ 	.short	0x0002
        /*0022*/ 	.short	0x0010
        /*0024*/ 	.byte	0x00, 0xf5, 0x21, 0x00


	//----- nvinfo : EIATTR_KPARAM_INFO
	.align		4
.L_17:
        /*0028*/ 	.byte	0x04, 0x17
        /*002a*/ 	.short	(.L_19 - .L_18)
.L_18:
        /*002c*/ 	.word	0x00000000
        /*0030*/ 	.short	0x0001
        /*0032*/ 	.short	0x0008
        /*0034*/ 	.byte	0x00, 0xf0, 0x11, 0x00


	//----- nvinfo : EIATTR_KPARAM_INFO
	.align		4
.L_19:
        /*0038*/ 	.byte	0x04, 0x17
        /*003a*/ 	.short	(.L_21 - .L_20)
.L_20:
        /*003c*/ 	.word	0x00000000
        /*0040*/ 	.short	0x0000
        /*0042*/ 	.short	0x0000
        /*0044*/ 	.byte	0x00, 0xf5, 0x21, 0x00


	//----- nvinfo : EIATTR_SPARSE_MMA_MASK
	.align		4
.L_21:
        /*0048*/ 	.byte	0x03, 0x50
        /*004a*/ 	.short	0x0000


	//----- nvinfo : EIATTR_MAXREG_COUNT
	.align		4
        /*004c*/ 	.byte	0x03, 0x1b
        /*004e*/ 	.short	0x00ff


	//----- nvinfo : EIATTR_NUM_BARRIERS
	.align		4
        /*0050*/ 	.byte	0x02, 0x4c
        /*0052*/ 	.byte	0x01
	.zero		1


	//----- nvinfo : EIATTR_MERCURY_ISA_VERSION
	.align		4
        /*0054*/ 	.byte	0x03, 0x5f
        /*0056*/ 	.short	0x0101


	//----- nvinfo : EIATTR_INT_WARP_WIDE_INSTR_OFFSETS
	.align		4
        /*0058*/ 	.byte	0x04, 0x31
        /*005a*/ 	.short	(.L_23 - .L_22)


	//   ....[0]....
.L_22:
        /*005c*/ 	.word	0x000002e0


	//----- nvinfo : EIATTR_VRC_CTA_INIT_COUNT
	.align		4
.L_23:
        /*0060*/ 	.byte	0x02, 0x4a
	.zero		1
	.zero		1


	//----- nvinfo : EIATTR_EXIT_INSTR_OFFSETS
	.align		4
        /*0064*/ 	.byte	0x04, 0x1c
        /*0066*/ 	.short	(.L_25 - .L_24)


	//   ....[0]....
.L_24:
        /*0068*/ 	.word	0x00000ee0


	//----- nvinfo : EIATTR_CRS_STACK_SIZE
	.align		4
.L_25:
        /*006c*/ 	.byte	0x04, 0x1e
        /*006e*/ 	.short	(.L_27 - .L_26)
.L_26:
        /*0070*/ 	.word	0x00000000


	//----- nvinfo : EIATTR_CBANK_PARAM_SIZE
	.align		4
.L_27:
        /*0074*/ 	.byte	0x03, 0x19
        /*0076*/ 	.short	0x0020


	//----- nvinfo : EIATTR_PARAM_CBANK
	.align		4
        /*0078*/ 	.byte	0x04, 0x0a
        /*007a*/ 	.short	(.L_29 - .L_28)
	.align		4
.L_28:
        /*007c*/ 	.word	index@(.nv.constant0._Z26Policy_Calculation_Kernel2PfiS_S_)
        /*0080*/ 	.short	0x0380
        /*0082*/ 	.short	0x0020


	//----- nvinfo : EIATTR_SW_WAR
	.align		4
.L_29:
        /*0084*/ 	.byte	0x04, 0x36
        /*0086*/ 	.short	(.L_31 - .L_30)
.L_30:
        /*0088*/ 	.word	0x00000008
.L_31:


//--------------------- .nv.info._Z25Policy_Calculation_KernelPfPiS_S_ --------------------------
	.section	.nv.info._Z25Policy_Calculation_KernelPfPiS_S_,"",@"SHT_CUDA_INFO"
	.sectionflags	@""
	.align	4


	//----- nvinfo : EIATTR_CUDA_API_VERSION
	.align		4
        /*0000*/ 	.byte	0x04, 0x37
        /*0002*/ 	.short	(.L_33 - .L_32)
.L_32:
        /*0004*/ 	.word	0x00000082


	//----- nvinfo : EIATTR_KPARAM_INFO
	.align		4
.L_33:
        /*0008*/ 	.byte	0x04, 0x17
        /*000a*/ 	.short	(.L_35 - .L_34)
.L_34:
        /*000c*/ 	.word	0x00000000
        /*0010*/ 	.short	0x0003
        /*0012*/ 	.short	0x0018
        /*0014*/ 	.byte	0x00, 0xf5, 0x21, 0x00


	//----- nvinfo : EIATTR_KPARAM_INFO
	.align		4
.L_35:
        /*0018*/ 	.byte	0x04, 0x17
        /*001a*/ 	.short	(.L_37 - .L_36)
.L_36:
        /*001c*/ 	.word	0x00000000
        /*0020*/ 	.short	0x0002
        /*0022*/ 	.short	0x0010
        /*0024*/ 	.byte	0x00, 0xf5, 0x21, 0x00


	//----- nvinfo : EIATTR_KPARAM_INFO
	.align		4
.L_37:
        /*0028*/ 	.byte	0x04, 0x17
        /*002a*/ 	.short	(.L_39 - .L_38)
.L_38:
        /*002c*/ 	.word	0x00000000
        /*0030*/ 	.short	0x0001
        /*0032*/ 	.short	0x0008
        /*0034*/ 	.byte	0x00, 0xf5, 0x21, 0x00


	//----- nvinfo : EIATTR_KPARAM_INFO
	.align		4
.L_39:
        /*0038*/ 	.byte	0x04, 0x17
        /*003a*/ 	.short	(.L_41 - .L_40)
.L_40:
        /*003c*/ 	.word	0x00000000
        /*0040*/ 	.short	0x0000
        /*0042*/ 	.short	0x0000
        /*0044*/ 	.byte	0x00, 0xf5, 0x21, 0x00


	//----- nvinfo : EIATTR_SPARSE_MMA_MASK
	.align		4
.L_41:
        /*0048*/ 	.byte	0x03, 0x50
        /*004a*/ 	.short	0x0000


	//----- nvinfo : EIATTR_MAXREG_COUNT
	.align		4
        /*004c*/ 	.byte	0x03, 0x1b
        /*004e*/ 	.short	0x00ff


	//----- nvinfo : EIATTR_NUM_BARRIERS
	.align		4
        /*0050*/ 	.byte	0x02, 0x4c
        /*0052*/ 	.byte	0x01
	.zero		1


	//----- nvinfo : EIATTR_MERCURY_ISA_VERSION
	.align		4
        /*0054*/ 	.byte	0x03, 0x5f
        /*0056*/ 	.short	0x0101


	//----- nvinfo : EIATTR_VRC_CTA_INIT_COUNT
	.align		4
        /*0058*/ 	.byte	0x02, 0x4a
	.zero		1
	.zero		1


	//----- nvinfo : EIATTR_EXIT_INSTR_OFFSETS
	.align		4
        /*005c*/ 	.byte	0x04, 0x1c
        /*005e*/ 	.short	(.L_43 - .L_42)


	//   ....[0]....
.L_42:
        /*0060*/ 	.word	0x00000e30


	//----- nvinfo : EIATTR_CRS_STACK_SIZE
	.align		4
.L_43:
        /*0064*/ 	.byte	0x04, 0x1e
        /*0066*/ 	.short	(.L_45 - .L_44)
.L_44:
        /*0068*/ 	.word	0x00000000


	//----- nvinfo : EIATTR_CBANK_PARAM_SIZE
	.align		4
.L_45:
        /*006c*/ 	.byte	0x03, 0x19
        /*006e*/ 	.short	0x0020


	//----- nvinfo : EIATTR_PARAM_CBANK
	.align		4
        /*0070*/ 	.byte	0x04, 0x0a
        /*0072*/ 	.short	(.L_47 - .L_46)
	.align		4
.L_46:
        /*0074*/ 	.word	index@(.nv.constant0._Z25Policy_Calculation_KernelPfPiS_S_)
        /*0078*/ 	.short	0x0380
        /*007a*/ 	.short	0x0020


	//----- nvinfo : EIATTR_SW_WAR
	.align		4
.L_47:
        /*007c*/ 	.byte	0x04, 0x36
        /*007e*/ 	.short	(.L_49 - .L_48)
.L_48:
        /*0080*/ 	.word	0x00000008
.L_49:


//--------------------- .nv.callgraph             --------------------------
	.section	.nv.callgraph,"",@"SHT_CUDA_CALLGRAPH"
	.align	4
	.sectionentsize	8
	.align		4
        /*0000*/ 	.word	0x00000000
	.align		4
        /*0004*/ 	.word	0xffffffff
	.align		4
        /*0008*/ 	.word	0x00000000
	.align		4
        /*000c*/ 	.word	0xfffffffe
	.align		4
        /*0010*/ 	.word	0x00000000
	.align		4
        /*0014*/ 	.word	0xfffffffd
	.align		4
        /*0018*/ 	.word	0x00000000
	.align		4
        /*001c*/ 	.word	0xfffffffc


//--------------------- .text._Z26Policy_Calculation_Kernel2PfiS_S_ --------------------------
	.section	.text._Z26Policy_Calculation_Kernel2PfiS_S_,"ax",@progbits
	.align	128
        .global         _Z26Policy_Calculation_Kernel2PfiS_S_
        .type           _Z26Policy_Calculation_Kernel2PfiS_S_,@function
        .size           _Z26Policy_Calculation_Kernel2PfiS_S_,(.L_x_17 - _Z26Policy_Calculation_Kernel2PfiS_S_)
        .other          _Z26Policy_Calculation_Kernel2PfiS_S_,@"STO_CUDA_ENTRY STV_DEFAULT"
_Z26Policy_Calculation_Kernel2PfiS_S_:
.text._Z26Policy_Calculation_Kernel2PfiS_S_:
[----:B------:R-:W-:Y:S01]  /*0000*/  LDC R1, c[0x0][0x37c] ;  /* 0x0000df00ff017b82 */ /* 0x000fe20000000800 */
[----:B------:R-:W0:Y:S01]  /*0010*/  S2R R3, SR_TID.X ;  /* 0x0000000000037919 */ /* 0x000e220000002100 */
[----:B------:R-:W1:Y:S01]  /*0020*/  LDCU.64 UR8, c[0x0][0x358] ;  /* 0x00006b00ff0877ac */ /* 0x000e620008000a00 */
[----:B------:R-:W-:Y:S01]  /*0030*/  BSSY.RECONVERGENT B0, `(.L_x_0) ;  /* 0x0000020000007945 */ /* 0x000fe20003800200 */
[----:B0-----:R-:W-:-:S13]  /*0040*/  ISETP.GT.U32.AND P0, PT, R3, 0x14, PT ;  /* 0x000000140300780c */ /* 0x001fda0003f04070 */
[----:B-1----:R-:W-:Y:S05]  /*0050*/  @P0 BRA `(.L_x_1) ;  /* 0x0000000000740947 */ /* 0x002fea0003800000 */
[----:B------:R-:W0:Y:S01]  /*0060*/  S2R R10, SR_TID.Y ;  /* 0x00000000000a7919 */ /* 0x000e220000002200 */
[----:B------:R-:W1:Y:S01]  /*0070*/  S2UR UR5, SR_CgaCtaId ;  /* 0x00000000000579c3 */ /* 0x000e620000008800 */
[----:B------:R-:W-:Y:S01]  /*0080*/  UMOV UR4, 0x400 ;  /* 0x0000040000047882 */ /* 0x000fe20000000000 */
[----:B------:R-:W-:Y:S01]  /*0090*/  IMAD.MOV.U32 R7, RZ, RZ, R3 ;  /* 0x000000ffff077224 */ /* 0x000fe200078e0003 */
[----:B-1----:R-:W-:-:S06]  /*00a0*/  ULEA UR4, UR5, UR4, 0x18 ;  /* 0x0000000405047291 */ /* 0x002fcc000f8ec0ff */
[----:B0-----:R-:W-:-:S07]  /*00b0*/  LEA R0, R10, UR4, 0x2 ;  /* 0x000000040a007c11 */ /* 0x001fce000f8e10ff */
.L_x_5:
[----:B------:R-:W-:Y:S01]  /*00c0*/  ISETP.GT.U32.AND P1, PT, R10, 0x14, PT ;  /* 0x000000140a00780c */ /* 0x000fe20003f24070 */
[----:B------:R-:W-:Y:S01]  /*00d0*/  BSSY.RECONVERGENT B1, `(.L_x_2) ;  /* 0x0000013000017945 */ /* 0x000fe20003800200 */
[C---:B------:R-:W-:Y:S01]  /*00e0*/  ISETP.GE.U32.AND P0, PT, R7.reuse, 0xa, PT ;  /* 0x0000000a0700780c */ /* 0x040fe20003f06070 */
[----:B------:R-:W-:-:S10]  /*00f0*/  VIADD R8, R7, 0xb ;  /* 0x0000000b07087836 */ /* 0x000fd40000000000 */
[----:B------:R-:W-:Y:S05]  /*0100*/  @P1 BRA `(.L_x_3) ;  /* 0x00000000003c1947 */ /* 0x000fea0003800000 */
[----:B------:R-:W0:Y:S01]  /*0110*/  LDC.64 R4, c[0x0][0x390] ;  /* 0x0000e400ff047b82 */ /* 0x000e220000000a00 */
[C---:B------:R-:W-:Y:S01]  /*0120*/  IMAD R9, R7.reuse, 0x15, R10 ;  /* 0x0000001507097824 */ /* 0x040fe200078e020a */
[----:B------:R-:W-:Y:S01]  /*0130*/  MOV R6, R10 ;  /* 0x0000000a00067202 */ /* 0x000fe20000000f00 */
[----:B------:R-:W-:Y:S02]  /*0140*/  IMAD R2, R7, 0x54, R0 ;  /* 0x0000005407027824 */ /* 0x000fe400078e0200 */
[----:B0-----:R-:W-:-:S04]  /*0150*/  IMAD.WIDE.U32 R4, R9, 0x4, R4 ;  /* 0x0000000409047825 */ /* 0x001fc800078e0004 */
[----:B------:R-:W-:-:S07]  /*0160*/  IMAD.MOV.U32 R7, RZ, RZ, R5 ;  /* 0x000000ffff077224 */ /* 0x000fce00078e0005 */
.L_x_4:
[----:B------:R-:W-:-:S06]  /*0170*/  IMAD.MOV.U32 R5, RZ, RZ, R7 ;  /* 0x000000ffff057224 */ /* 0x000fcc00078e0007 */
[----:B------:R0:W2:Y:S01]  /*0180*/  LDG.E R5, desc[UR8][R4.64] ;  /* 0x0000000804057981 */ /* 0x0000a2000c1e1900 */
[C---:B------:R-:W-:Y:S01]  /*0190*/  ISETP.GE.U32.AND P1, PT, R6.reuse, 0xa, PT ;  /* 0x0000000a0600780c */ /* 0x040fe20003f26070 */
[----:B------:R-:W-:Y:S01]  /*01a0*/  VIADD R6, R6, 0xb ;  /* 0x0000000b06067836 */ /* 0x000fe20000000000 */
[----:B0-----:R-:W-:-:S04]  /*01b0*/  IADD3 R4, P2, PT, R4, 0x2c, RZ ;  /* 0x0000002c04047810 */ /* 0x001fc80007f5e0ff */
[----:B------:R-:W-:Y:S01]  /*01c0*/  IADD3.X R7, PT, PT, RZ, R7, RZ, P2, !PT ;  /* 0x00000007ff077210 */ /* 0x000fe200017fe4ff */
[----:B--2---:R0:W-:Y:S02]  /*01d0*/  STS [R2], R5 ;  /* 0x0000000502007388 */ /* 0x0041e40000000800 */
[----:B0-----:R-:W-:-:S04]  /*01e0*/  VIADD R2, R2, 0x2c ;  /* 0x0000002c02027836 */ /* 0x001fc80000000000 */
[----:B------:R-:W-:Y:S05]  /*01f0*/  @!P1 BRA `(.L_x_4) ;  /* 0xfffffffc00dc9947 */ /* 0x000fea000383ffff */
.L_x_3:
[----:B------:R-:W-:Y:S05]  /*0200*/  BSYNC.RECONVERGENT B1 ;  /* 0x0000000000017941 */ /* 0x000fea0003800200 */
.L_x_2:
[----:B------:R-:W-:Y:S01]  /*0210*/  IMAD.MOV.U32 R7, RZ, RZ, R8 ;  /* 0x000000ffff077224 */ /* 0x000fe200078e0008 */
[----:B------:R-:W-:Y:S06]  /*0220*/  @!P0 BRA `(.L_x_5) ;  /* 0xfffffffc00a48947 */ /* 0x000fec000383ffff */
.L_x_1:
[----:B------:R-:W-:Y:S05]  /*0230*/  BSYNC.RECONVERGENT B0 ;  /* 0x0000000000007941 */ /* 0x000fea0003800200 */
.L_x_0:
[C---:B------:R-:W-:Y:S01]  /*0240*/  ISETP.GT.U32.AND P0, PT, R3.reuse, 0x3, PT ;  /* 0x000000030300780c */ /* 0x040fe20003f04070 */
[----:B------:R-:W0:Y:S01]  /*0250*/  S2R R22, SR_TID.Y ;  /* 0x0000000000167919 */ /* 0x000e220000002200 */
[----:B------:R-:W-:Y:S08]  /*0260*/  BAR.SYNC.DEFER_BLOCKING 0x0 ;  /* 0x0000000000007b1d */ /* 0x000ff00000010000 */
[----:B------:R-:W1:Y:S08]  /*0270*/  S2UR UR7, SR_CgaCtaId ;  /* 0x00000000000779c3 */ /* 0x000e700000008800 */
[----:B------:R-:W2:Y:S01]  /*0280*/  @!P0 LDC.64 R4, c[0x0][0x398] ;  /* 0x0000e600ff048b82 */ /* 0x000ea20000000a00 */
[----:B------:R-:W3:Y:S07]  /*0290*/  S2R R0, SR_CTAID.Y ;  /* 0x0000000000007919 */ /* 0x000eee0000002600 */
[----:B------:R-:W4:Y:S01]  /*02a0*/  LDC R23, c[0x0][0x388] ;  /* 0x0000e200ff177b82 */ /* 0x000f220000000800 */
[----:B0-----:R-:W-:-:S04]  /*02b0*/  IMAD R7, R3, 0xb, R22 ;  /* 0x0000000b03077824 */ /* 0x001fc800078e0216 */
[----:B--2---:R-:W-:-:S06]  /*02c0*/  @!P0 IMAD.WIDE.U32 R4, R7, 0x4, R4 ;  /* 0x0000000407048825 */ /* 0x004fcc00078e0004 */
[----:B------:R0:W2:Y:S01]  /*02d0*/  @!P0 LDG.E R4, desc[UR8][R4.64] ;  /* 0x0000000804048981 */ /* 0x0000a2000c1e1900 */
[----:B------:R-:W-:Y:S01]  /*02e0*/  VOTEU.ALL UP0, P0 ;  /* 0x0000000000ff7886 */ /* 0x000fe20000000000 */
[----:B------:R-:W-:Y:S01]  /*02f0*/  UMOV UR6, 0x400 ;  /* 0x0000040000067882 */ /* 0x000fe20000000000 */
[----:B----4-:R-:W-:Y:S01]  /*0300*/  IADD3 R9, PT, PT, -R23, RZ, RZ ;  /* 0x000000ff17097210 */ /* 0x010fe20007ffe1ff */
[----:B------:R-:W4:Y:S01]  /*0310*/  S2R R2, SR_CTAID.X ;  /* 0x0000000000027919 */ /* 0x000f220000002500 */
[----:B------:R-:W-:Y:S01]  /*0320*/  UIADD3 UR5, UPT, UPT, UR6, 0x794, URZ ;  /* 0x0000079406057890 */ /* 0x000fe2000fffe0ff */
[----:B------:R-:W-:Y:S01]  /*0330*/  IMAD.MOV.U32 R26, RZ, RZ, RZ ;  /* 0x000000ffff1a7224 */ /* 0x000fe200078e00ff */
[----:B------:R-:W-:Y:S02]  /*0340*/  @!UP0 UIADD3 UR4, UPT, UPT, UR6, 0x6e4, URZ ;  /* 0x000006e406048890 */ /* 0x000fe4000fffe0ff */
[----:B-1----:R-:W-:Y:S02]  /*0350*/  ULEA UR5, UR7, UR5, 0x18 ;  /* 0x0000000507057291 */ /* 0x002fe4000f8ec0ff */
[----:B------:R-:W-:-:S06]  /*0360*/  @!UP0 ULEA UR4, UR7, UR4, 0x18 ;  /* 0x0000000407048291 */ /* 0x000fcc000f8ec0ff */
[C---:B0-----:R-:W-:Y:S02]  /*0370*/  @!P0 LEA R5, R7.reuse, UR4, 0x2 ;  /* 0x0000000407058c11 */ /* 0x041fe4000f8e10ff */
[----:B------:R-:W-:-:S03]  /*0380*/  LEA R7, R7, UR5, 0x2 ;  /* 0x0000000507077c11 */ /* 0x000fc6000f8e10ff */
[----:B--2---:R0:W-:Y:S01]  /*0390*/  @!P0 STS [R5], R4 ;  /* 0x0000000405008388 */ /* 0x0041e20000000800 */
[----:B------:R-:W-:Y:S01]  /*03a0*/  BAR.SYNC.DEFER_BLOCKING 0x0 ;  /* 0x0000000000007b1d */ /* 0x000fe20000010000 */
[----:B---3--:R-:W-:-:S04]  /*03b0*/  ISETP.GE.AND P0, PT, R0, R9, PT ;  /* 0x000000090000720c */ /* 0x008fc80003f06270 */
[----:B----4-:R-:W-:Y:S01]  /*03c0*/  ISETP.LT.OR P0, PT, R2, R23, !P0 ;  /* 0x000000170200720c */ /* 0x010fe20004701670 */
[----:B------:R0:W-:-:S12]  /*03d0*/  STS [R7], RZ ;  /* 0x000000ff07007388 */ /* 0x0001d80000000800 */
[----:B0-----:R-:W-:Y:S05]  /*03e0*/  @P0 BRA `(.L_x_6) ;  /* 0x00000008009c0947 */ /* 0x001fea0003800000 */
[----:B------:R-:W-:Y:S01]  /*03f0*/  UIADD3 UR4, UPT, UPT, UR6, 0x6e4, URZ ;  /* 0x000006e406047890 */ /* 0x000fe2000fffe0ff */
[-C--:B------:R-:W-:Y:S01]  /*0400*/  VIADDMNMX.U32 R6, R2, -R23.reuse, 0x14, PT ;  /* 0x0000001402067446 */ /* 0x080fe20003800817 */
[----:B------:R-:W-:Y:S01]  /*0410*/  ULEA UR6, UR7, UR6, 0x18 ;  /* 0x0000000607067291 */ /* 0x000fe2000f8ec0ff */
[----:B------:R-:W-:Y:S01]  /*0420*/  VIADDMNMX.U32 R5, R0, R23, 0x14, PT ;  /* 0x0000001400057446 */ /* 0x000fe20003800017 */
[----:B------:R-:W-:Y:S01]  /*0430*/  ULEA UR4, UR7, UR4, 0x18 ;  /* 0x0000000407047291 */ /* 0x000fe2000f8ec0ff */
[----:B------:R-:W-:Y:S02]  /*0440*/  VIMNMX R7, PT, PT, R6, R3, PT ;  /* 0x0000000306077248 */ /* 0x000fe40003fe0100 */
[----:B------:R-:W-:Y:S02]  /*0450*/  IABS R23, R23 ;  /* 0x0000001700177213 */ /* 0x000fe40000000000 */
[C---:B------:R-:W-:Y:S02]  /*0460*/  LOP3.LUT P0, RZ, R3.reuse, R22, RZ, 0xfc, !PT ;  /* 0x0000001603ff7212 */ /* 0x040fe4000780fcff */
[----:B------:R-:W-:Y:S01]  /*0470*/  LEA R16, R3, UR4, 0x2 ;  /* 0x0000000403107c11 */ /* 0x000fe2000f8e10ff */
[----:B------:R-:W-:Y:S01]  /*0480*/  LDS R4, [UR6+0x790] ;  /* 0x00079006ff047984 */ /* 0x000fe20008000800 */
[----:B------:R-:W-:Y:S01]  /*0490*/  LEA R17, R22, UR4, 0x2 ;  /* 0x0000000416117c11 */ /* 0x000fe2000f8e10ff */
[----:B------:R-:W-:-:S02]  /*04a0*/  IMAD.IADD R3, R6, 0x1, -R7 ;  /* 0x0000000106037824 */ /* 0x000fc400078e0a07 */
[----:B------:R0:W-:Y:S04]  /*04b0*/  LDS R20, [R16] ;  /* 0x0000000010147984 */ /* 0x0001e80000000800 */
[----:B------:R1:W2:Y:S04]  /*04c0*/  LDS R21, [R17+0x2c] ;  /* 0x00002c0011157984 */ /* 0x0002a80000000800 */
[----:B------:R-:W3:Y:S01]  /*04d0*/  LDS.64 R18, [UR6+0x768] ;  /* 0x00076806ff127984 */ /* 0x000ee20008000a00 */
[----:B0-----:R-:W-:Y:S01]  /*04e0*/  VIMNMX.U32 R16, PT, PT, R5, R22, PT ;  /* 0x0000001605107248 */ /* 0x001fe20003fe0000 */
[----:B------:R-:W-:-:S02]  /*04f0*/  IMAD.MOV.U32 R22, RZ, RZ, R23 ;  /* 0x000000ffff167224 */ /* 0x000fc400078e0017 */
[----:B------:R-:W0:Y:S01]  /*0500*/  LDS.128 R12, [UR6+0x770] ;  /* 0x00077006ff0c7984 */ /* 0x000e220008000c00 */
[----:B-1----:R-:W-:Y:S01]  /*0510*/  IADD3 R17, PT, PT, R7, R16, RZ ;  /* 0x0000001007117210 */ /* 0x002fe20007ffe0ff */
[----:B------:R-:W-:Y:S01]  /*0520*/  IMAD.IADD R6, R5, 0x1, -R16 ;  /* 0x0000000105067824 */ /* 0x000fe200078e0a10 */
[----:B------:R-:W-:Y:S01]  /*0530*/  SHF.L.U32 R5, R22, 0x1, RZ ;  /* 0x0000000116057819 */ /* 0x000fe200000006ff */
[----:B------:R-:W1:Y:S01]  /*0540*/  LDS.128 R8, [UR6+0x780] ;  /* 0x00078006ff087984 */ /* 0x000e620008000c00 */
[----:B------:R-:W-:Y:S02]  /*0550*/  IMAD.MOV.U32 R16, RZ, RZ, 0x58 ;  /* 0x00000058ff107424 */ /* 0x000fe400078e00ff */
[----:B------:R-:W-:Y:S02]  /*0560*/  I2FP.F32.S32 R5, R5 ;  /* 0x0000000500057245 */ /* 0x000fe40000201400 */
[C---:B------:R-:W-:Y:S02]  /*0570*/  VIMNMX R28, PT, PT, R6.reuse, 0xf, PT ;  /* 0x0000000f061c7848 */ /* 0x040fe40003fe0100 */
[C---:B------:R-:W-:Y:S01]  /*0580*/  VIMNMX R29, PT, PT, R6.reuse, 0xe, PT ;  /* 0x0000000e061d7848 */ /* 0x040fe20003fe0100 */
[----:B------:R-:W-:Y:S01]  /*0590*/  FADD R26, RZ, -R5 ;  /* 0x80000005ff1a7221 */ /* 0x000fe20000000000 */
[----:B------:R-:W-:-:S02]  /*05a0*/  VIMNMX R30, PT, PT, R6, 0xd, PT ;  /* 0x0000000d061e7848 */ /* 0x000fc40003fe0100 */
[C---:B------:R-:W-:Y:S02]  /*05b0*/  VIMNMX R31, PT, PT, R6.reuse, 0xc, PT ;  /* 0x0000000c061f7848 */ /* 0x040fe40003fe0100 */
[C---:B------:R-:W-:Y:S02]  /*05c0*/  VIMNMX R32, PT, PT, R6.reuse, 0xb, PT ;  /* 0x0000000b06207848 */ /* 0x040fe40003fe0100 */
[----:B------:R-:W-:Y:S02]  /*05d0*/  VIMNMX R5, PT, PT, R6, 0xa, PT ;  /* 0x0000000a06057848 */ /* 0x000fe40003fe0100 */
[----:B------:R-:W-:Y:S01]  /*05e0*/  FSEL R26, R26, RZ, !P0 ;  /* 0x000000ff1a1a7208 */ /* 0x000fe20004000000 */
[----:B--2---:R-:W-:Y:S01]  /*05f0*/  FMUL R7, R20, R21 ;  /* 0x0000001514077220 */ /* 0x004fe20000400000 */
[----:B------:R-:W-:Y:S01]  /*0600*/  IMAD R20, R17, 0xa, RZ ;  /* 0x0000000a11147824 */ /* 0x000fe200078e02ff */
[----:B------:R-:W-:-:S05]  /*0610*/  VIMNMX R17, PT, PT, R6, 0x10, PT ;  /* 0x0000001006117848 */ /* 0x000fca0003fe0100 */
[----:B---3--:R-:W2:Y:S02]  /*0620*/  I2F.F64.U32 R20, R20 ;  /* 0x0000001400147312 */ /* 0x008ea40000201800 */
.L_x_7:
[C---:B------:R-:W-:Y:S01]  /*0630*/  VIMNMX R34, PT, PT, R3.reuse, 0x14, PT ;  /* 0x0000001403227848 */ /* 0x040fe20003fe0100 */
[----:B----4-:R-:W-:Y:S01]  /*0640*/  F2F.F64.F32 R26, R26 ;  /* 0x0000001a001a7310 */ /* 0x010fe20000201800 */
[----:B------:R-:W-:Y:S01]  /*0650*/  UMOV UR10, 0xcccccccd ;  /* 0xcccccccd000a7882 */ /* 0x000fe20000000000 */
[----:B------:R-:W-:Y:S01]  /*0660*/  UMOV UR11, 0x3feccccc ;  /* 0x3feccccc000b7882 */ /* 0x000fe20000000000 */
[----:B------:R-:W-:Y:S01]  /*0670*/  IADD3 R3, PT, PT, R3, 0x1, RZ ;  /* 0x0000000103037810 */ /* 0x000fe20007ffe0ff */
[----:B------:R-:W-:-:S05]  /*0680*/  IMAD R22, R34, 0x15, R6 ;  /* 0x0000001522167824 */ /* 0x000fca00078e0206 */
[----:B---3--:R-:W-:Y:S02]  /*0690*/  LEA R24, R22, UR6, 0x2 ;  /* 0x0000000616187c11 */ /* 0x008fe4000f8e10ff */
[----:B------:R3:W4:Y:S04]  /*06a0*/  LDS R22, [R16+UR4] ;  /* 0x0000000410167984 */ /* 0x0007280008000800 */
[----:B------:R-:W5:Y:S01]  /*06b0*/  LDS R23, [R24] ;  /* 0x0000000018177984 */ /* 0x000f620000000800 */
[----:B---3--:R-:W-:-:S05]  /*06c0*/  VIADD R16, R16, 0x4 ;  /* 0x0000000410107836 */ /* 0x008fca0000000000 */
[----:B------:R-:W-:Y:S01]  /*06d0*/  ISETP.NE.AND P0, PT, R16, 0x84, PT ;  /* 0x000000841000780c */ /* 0x000fe20003f05270 */
[----:B----4-:R-:W-:Y:S02]  /*06e0*/  FMUL R33, R7, R22 ;  /* 0x0000001607217220 */ /* 0x010fe40000400000 */
[----:B-----5:R-:W2:Y:S02]  /*06f0*/  F2F.F64.F32 R22, R23 ;  /* 0x0000001700167310 */ /* 0x020ea40000201800 */
[----:B------:R-:W-:-:S06]  /*0700*/  FMUL R35, R18, R33 ;  /* 0x0000002112237220 */ /* 0x000fcc0000400000 */
[----:B------:R-:W3:Y:S01]  /*0710*/  F2F.F64.F32 R24, R35 ;  /* 0x0000002300187310 */ /* 0x000ee20000201800 */
[----:B--2---:R-:W-:-:S08]  /*0720*/  DFMA R22, R22, UR10, R20 ;  /* 0x0000000a16167c2b */ /* 0x004fd00008000014 */
[----:B---3--:R-:W-:Y:S01]  /*0730*/  DFMA R36, R24, R22, R26 ;  /* 0x000000161824722b */ /* 0x008fe2000000001a */
[----:B------:R-:W-:Y:S01]  /*0740*/  VIMNMX R25, PT, PT, R6, 0x13, PT ;  /* 0x0000001306197848 */ /* 0x000fe20003fe0100 */
[----:B------:R-:W-:-:S04]  /*0750*/  FMUL R24, R33, R19 ;  /* 0x0000001321187220 */ /* 0x000fc80000400000 */
[----:B------:R-:W2:Y:S01]  /*0760*/  F2F.F32.F64 R26, R36 ;  /* 0x00000024001a7310 */ /* 0x000ea20000301000 */
[----:B------:R-:W-:-:S05]  /*0770*/  IMAD R22, R34, 0x15, R25 ;  /* 0x0000001522167824 */ /* 0x000fca00078e0219 */
[----:B------:R-:W-:Y:S02]  /*0780*/  LEA R27, R22, UR6, 0x2 ;  /* 0x00000006161b7c11 */ /* 0x000fe4000f8e10ff */
[----:B------:R-:W-:Y:S03]  /*0790*/  F2F.F64.F32 R24, R24 ;  /* 0x0000001800187310 */ /* 0x000fe60000201800 */
[----:B------:R2:W3:Y:S05]  /*07a0*/  LDS R22, [R27+0x4] ;  /* 0x000004001b167984 */ /* 0x0004ea0000000800 */
[----:B--2---:R-:W-:Y:S08]  /*07b0*/  F2F.F64.F32 R26, R26 ;  /* 0x0000001a001a7310 */ /* 0x004ff00000201800 */
[----:B---3--:R-:W2:Y:S02]  /*07c0*/  F2F.F64.F32 R22, R22 ;  /* 0x0000001600167310 */ /* 0x008ea40000201800 */
[----:B--2---:R-:W-:-:S08]  /*07d0*/  DFMA R22, R22, UR10, R20 ;  /* 0x0000000a16167c2b */ /* 0x004fd00008000014 */
[----:B------:R-:W-:Y:S01]  /*07e0*/  DFMA R24, R24, R22, R26 ;  /* 0x000000161818722b */ /* 0x000fe2000000001a */
[----:B------:R-:W-:-:S05]  /*07f0*/  VIMNMX R23, PT, PT, R6, 0x12, PT ;  /* 0x0000001206177848 */ /* 0x000fca0003fe0100 */
[----:B------:R-:W2:Y:S01]  /*0800*/  F2F.F32.F64 R27, R24 ;  /* 0x00000018001b7310 */ /* 0x000ea20000301000 */
[----:B------:R-:W-:-:S05]  /*0810*/  IMAD R23, R34, 0x15, R23 ;  /* 0x0000001522177824 */ /* 0x000fca00078e0217 */
[----:B------:R-:W-:-:S05]  /*0820*/  LEA R35, R23, UR6, 0x2 ;  /* 0x0000000617237c11 */ /* 0x000fca000f8e10ff */
[----:B------:R0:W3:Y:S01]  /*0830*/  LDS R23, [R35+0x8] ;  /* 0x0000080023177984 */ /* 0x0000e20000000800 */
[----:B--2---:R-:W-:Y:S01]  /*0840*/  F2F.F64.F32 R26, R27 ;  /* 0x0000001b001a7310 */ /* 0x004fe20000201800 */
[----:B0-----:R-:W-:-:S07]  /*0850*/  FMUL R35, R12, R33 ;  /* 0x000000210c237220 */ /* 0x001fce0000400000 */
[----:B------:R-:W-:Y:S08]  /*0860*/  F2F.F64.F32 R24, R35 ;  /* 0x0000002300187310 */ /* 0x000ff00000201800 */
[----:B---3--:R-:W0:Y:S02]  /*0870*/  F2F.F64.F32 R22, R23 ;  /* 0x0000001700167310 */ /* 0x008e240000201800 */
[----:B0-----:R-:W-:-:S08]  /*0880*/  DFMA R22, R22, UR10, R20 ;  /* 0x0000000a16167c2b */ /* 0x001fd00008000014 */
[----:B------:R-:W-:Y:S01]  /*0890*/  DFMA R36, R24, R22, R26 ;  /* 0x000000161824722b */ /* 0x000fe2000000001a */
[----:B------:R-:W-:Y:S01]  /*08a0*/  VIMNMX R22, PT, PT, R6, 0x11, PT ;  /* 0x0000001106167848 */ /* 0x000fe20003fe0100 */
[----:B------:R-:W-:-:S04]  /*08b0*/  FMUL R26, R33, R13 ;  /* 0x0000000d211a7220 */ /* 0x000fc80000400000 */
[----:B------:R-:W-:Y:S01]  /*08c0*/  IMAD R22, R34, 0x15, R22 ;  /* 0x0000001522167824 */ /* 0x000fe200078e0216 */
[----:B------:R-:W-:Y:S04]  /*08d0*/  F2F.F64.F32 R24, R26 ;  /* 0x0000001a00187310 */ /* 0x000fe80000201800 */
[----:B------:R-:W-:-:S04]  /*08e0*/  LEA R22, R22, UR6, 0x2 ;  /* 0x0000000616167c11 */ /* 0x000fc8000f8e10ff */
[----:B------:R-:W0:Y:S01]  /*08f0*/  F2F.F32.F64 R36, R36 ;  /* 0x0000002400247310 */ /* 0x000e220000301000 */
[----:B------:R-:W2:Y:S07]  /*0900*/  LDS R35, [R22+0xc] ;  /* 0x00000c0016237984 */ /* 0x000eae0000000800 */
[----:B0-----:R-:W-:Y:S08]  /*0910*/  F2F.F64.F32 R26, R36 ;  /* 0x00000024001a7310 */ /* 0x001ff00000201800 */
[----:B--2---:R0:W2:Y:S02]  /*0920*/  F2F.F64.F32 R22, R35 ;  /* 0x0000002300167310 */ /* 0x0040a40000201800 */
[----:B0-----:R-:W-:Y:S01]  /*0930*/  FMUL R35, R33, R14 ;  /* 0x0000000e21237220 */ /* 0x001fe20000400000 */
[----:B--2---:R-:W-:-:S08]  /*0940*/  DFMA R22, R22, UR10, R20 ;  /* 0x0000000a16167c2b */ /* 0x004fd00008000014 */
[----:B------:R-:W-:Y:S01]  /*0950*/  DFMA R24, R24, R22, R26 ;  /* 0x000000161818722b */ /* 0x000fe2000000001a */
[----:B------:R-:W-:-:S05]  /*0960*/  IMAD R23, R34, 0x15, R17 ;  /* 0x0000001522177824 */ /* 0x000fca00078e0211 */
[----:B------:R-:W0:Y:S01]  /*0970*/  F2F.F32.F64 R27, R24 ;  /* 0x00000018001b7310 */ /* 0x000e220000301000 */
[----:B------:R-:W-:-:S06]  /*0980*/  LEA R23, R23, UR6, 0x2 ;  /* 0x0000000617177c11 */ /* 0x000fcc000f8e10ff */
[----:B------:R-:W2:Y:S01]  /*0990*/  LDS R23, [R23+0x10] ;  /* 0x0000100017177984 */ /* 0x000ea20000000800 */
[----:B------:R-:W-:Y:S08]  /*09a0*/  F2F.F64.F32 R24, R35 ;  /* 0x0000002300187310 */ /* 0x000ff00000201800 */
[----:B0-----:R-:W-:Y:S08]  /*09b0*/  F2F.F64.F32 R26, R27 ;  /* 0x0000001b001a7310 */ /* 0x001ff00000201800 */
[----:B--2---:R-:W0:Y:S02]  /*09c0*/  F2F.F64.F32 R22, R23 ;  /* 0x0000001700167310 */ /* 0x004e240000201800 */
[----:B0-----:R-:W-:-:S08]  /*09d0*/  DFMA R22, R22, UR10, R20 ;  /* 0x0000000a16167c2b */ /* 0x001fd00008000014 */
[----:B------:R-:W-:Y:S01]  /*09e0*/  DFMA R36, R24, R22, R26 ;  /* 0x000000161824722b */ /* 0x000fe2000000001a */
[----:B------:R-:W-:Y:S02]  /*09f0*/  IMAD R22, R34, 0x15, R28 ;  /* 0x0000001522167824 */ /* 0x000fe400078e021c */
[----:B------:R-:W-:-:S03]  /*0a00*/  FMUL R26, R33, R15 ;  /* 0x0000000f211a7220 */ /* 0x000fc60000400000 */
[----:B------:R-:W-:Y:S01]  /*0a10*/  LEA R35, R22, UR6, 0x2 ;  /* 0x0000000616237c11 */ /* 0x000fe2000f8e10ff */
[----:B------:R-:W-:Y:S05]  /*0a20*/  F2F.F64.F32 R24, R26 ;  /* 0x0000001a00187310 */ /* 0x000fea0000201800 */
[----:B------:R-:W0:Y:S03]  /*0a30*/  LDS R35, [R35+0x14] ;  /* 0x0000140023237984 */ /* 0x000e260000000800 */
[----:B------:R-:W2:Y:S08]  /*0a40*/  F2F.F32.F64 R36, R36 ;  /* 0x0000002400247310 */ /* 0x000eb00000301000 */
[----:B--2---:R-:W-:Y:S08]  /*0a50*/  F2F.F64.F32 R26, R36 ;  /* 0x00000024001a7310 */ /* 0x004ff00000201800 */
[----:B0-----:R1:W0:Y:S02]  /*0a60*/  F2F.F64.F32 R22, R35 ;  /* 0x0000002300167310 */ /* 0x0012240000201800 */
[----:B-1----:R-:W-:Y:S01]  /*0a70*/  FMUL R35, R8, R33 ;  /* 0x0000002108237220 */ /* 0x002fe20000400000 */
[----:B0-----:R-:W-:-:S08]  /*0a80*/  DFMA R22, R22, UR10, R20 ;  /* 0x0000000a16167c2b */ /* 0x001fd00008000014 */
[----:B------:R-:W-:Y:S01]  /*0a90*/  DFMA R24, R24, R22, R26 ;  /* 0x000000161818722b */ /* 0x000fe2000000001a */
[----:B------:R-:W-:-:S05]  /*0aa0*/  IMAD R22, R34, 0x15, R29 ;  /* 0x0000001522167824 */ /* 0x000fca00078e021d */
[----:B------:R-:W0:Y:S01]  /*0ab0*/  F2F.F32.F64 R27, R24 ;  /* 0x00000018001b7310 */ /* 0x000e220000301000 */
[----:B------:R-:W-:-:S06]  /*0ac0*/  LEA R22, R22, UR6, 0x2 ;  /* 0x0000000616167c11 */ /* 0x000fcc000f8e10ff */
[----:B------:R-:W1:Y:S01]  /*0ad0*/  LDS R22, [R22+0x18] ;  /* 0x0000180016167984 */ /* 0x000e620000000800 */
[----:B------:R-:W-:Y:S08]  /*0ae0*/  F2F.F64.F32 R24, R35 ;  /* 0x0000002300187310 */ /* 0x000ff00000201800 */
[----:B0-----:R-:W-:Y:S08]  /*0af0*/  F2F.F64.F32 R26, R27 ;  /* 0x0000001b001a7310 */ /* 0x001ff00000201800 */
[----:B-1----:R-:W0:Y:S02]  /*0b00*/  F2F.F64.F32 R22, R22 ;  /* 0x0000001600167310 */ /* 0x002e240000201800 */
[----:B0-----:R-:W-:-:S08]  /*0b10*/  DFMA R22, R22, UR10, R20 ;  /* 0x0000000a16167c2b */ /* 0x001fd00008000014 */
[----:B------:R-:W-:Y:S01]  /*0b20*/  DFMA R36, R24, R22, R26 ;  /* 0x000000161824722b */ /* 0x000fe2000000001a */
[----:B------:R-:W-:Y:S02]  /*0b30*/  IMAD R23, R34, 0x15, R30 ;  /* 0x0000001522177824 */ /* 0x000fe400078e021e */
[----:B------:R-:W-:-:S03]  /*0b40*/  FMUL R24, R33, R9 ;  /* 0x0000000921187220 */ /* 0x000fc60000400000 */
[----:B------:R-:W-:-:S03]  /*0b50*/  LEA R26, R23, UR6, 0x2 ;  /* 0x00000006171a7c11 */ /* 0x000fc6000f8e10ff */
[----:B------:R-:W-:Y:S02]  /*0b60*/  F2F.F64.F32 R24, R24 ;  /* 0x0000001800187310 */ /* 0x000fe40000201800 */
[----:B------:R0:W1:Y:S06]  /*0b70*/  LDS R35, [R26+0x1c] ;  /* 0x00001c001a237984 */ /* 0x00006c0000000800 */
[----:B------:R-:W0:Y:S08]  /*0b80*/  F2F.F32.F64 R36, R36 ;  /* 0x0000002400247310 */ /* 0x000e300000301000 */
[----:B0-----:R-:W-:Y:S08]  /*0b90*/  F2F.F64.F32 R26, R36 ;  /* 0x00000024001a7310 */ /* 0x001ff00000201800 */
[----:B-1----:R-:W0:Y:S02]  /*0ba0*/  F2F.F64.F32 R22, R35 ;  /* 0x0000002300167310 */ /* 0x002e240000201800 */
[----:B0-----:R-:W-:-:S08]  /*0bb0*/  DFMA R22, R22, UR10, R20 ;  /* 0x0000000a16167c2b */ /* 0x001fd00008000014 */
[----:B------:R-:W-:Y:S01]  /*0bc0*/  DFMA R22, R24, R22, R26 ;  /* 0x000000161816722b */ /* 0x000fe2000000001a */
[----:B------:R-:W-:-:S05]  /*0bd0*/  IMAD R25, R34, 0x15, R31 ;  /* 0x0000001522197824 */ /* 0x000fca00078e021f */
[----:B------:R-:W-:-:S05]  /*0be0*/  LEA R25, R25, UR6, 0x2 ;  /* 0x0000000619197c11 */ /* 0x000fca000f8e10ff */
[----:B------:R0:W1:Y:S02]  /*0bf0*/  LDS R27, [R25+0x20] ;  /* 0x00002000191b7984 */ /* 0x0000640000000800 */
[----:B0-----:R0:W2:Y:S02]  /*0c00*/  F2F.F32.F64 R25, R22 ;  /* 0x0000001600197310 */ /* 0x0010a40000301000 */
[----:B0-----:R-:W-:-:S06]  /*0c10*/  FMUL R22, R33, R10 ;  /* 0x0000000a21167220 */ /* 0x001fcc0000400000 */
[----:B--2---:R-:W-:Y:S08]  /*0c20*/  F2F.F64.F32 R24, R25 ;  /* 0x0000001900187310 */ /* 0x004ff00000201800 */
[----:B------:R-:W-:Y:S08]  /*0c30*/  F2F.F64.F32 R22, R22 ;  /* 0x0000001600167310 */ /* 0x000ff00000201800 */
[----:B-1----:R-:W0:Y:S02]  /*0c40*/  F2F.F64.F32 R26, R27 ;  /* 0x0000001b001a7310 */ /* 0x002e240000201800 */
[----:B0-----:R-:W-:-:S08]  /*0c50*/  DFMA R26, R26, UR10, R20 ;  /* 0x0000000a1a1a7c2b */ /* 0x001fd00008000014 */
[----:B------:R-:W-:Y:S01]  /*0c60*/  DFMA R36, R22, R26, R24 ;  /* 0x0000001a1624722b */ /* 0x000fe20000000018 */
[C---:B------:R-:W-:Y:S02]  /*0c70*/  IMAD R24, R34.reuse, 0x15, R32 ;  /* 0x0000001522187824 */ /* 0x040fe400078e0220 */
[----:B------:R-:W-:-:S03]  /*0c80*/  IMAD R34, R34, 0x15, R5 ;  /* 0x0000001522227824 */ /* 0x000fc600078e0205 */
[----:B------:R-:W-:Y:S01]  /*0c90*/  LEA R35, R24, UR6, 0x2 ;  /* 0x0000000618237c11 */ /* 0x000fe2000f8e10ff */
[----:B------:R-:W-:Y:S01]  /*0ca0*/  FMUL R24, R33, R11 ;  /* 0x0000000b21187220 */ /* 0x000fe20000400000 */
[----:B------:R-:W-:Y:S02]  /*0cb0*/  LEA R34, R34, UR6, 0x2 ;  /* 0x0000000622227c11 */ /* 0x000fe4000f8e10ff */
[----:B------:R-:W0:Y:S01]  /*0cc0*/  F2F.F32.F64 R36, R36 ;  /* 0x0000002400247310 */ /* 0x000e220000301000 */
[----:B------:R-:W-:Y:S01]  /*0cd0*/  FMUL R33, R4, R33 ;  /* 0x0000002104217220 */ /* 0x000fe20000400000 */
[----:B------:R-:W1:Y:S04]  /*0ce0*/  LDS R35, [R35+0x24] ;  /* 0x0000240023237984 */ /* 0x000e680000000800 */
[----:B------:R-:W2:Y:S02]  /*0cf0*/  LDS R34, [R34+0x28] ;  /* 0x0000280022227984 */ /* 0x000ea40000000800 */
[----:B------:R-:W-:Y:S08]  /*0d00*/  F2F.F64.F32 R24, R24 ;  /* 0x0000001800187310 */ /* 0x000ff00000201800 */
[----:B0-----:R-:W-:Y:S08]  /*0d10*/  F2F.F64.F32 R26, R36 ;  /* 0x00000024001a7310 */ /* 0x001ff00000201800 */
[----:B-1----:R-:W0:Y:S02]  /*0d20*/  F2F.F64.F32 R22, R35 ;  /* 0x0000002300167310 */ /* 0x002e240000201800 */
[----:B0-----:R-:W-:-:S08]  /*0d30*/  DFMA R22, R22, UR10, R20 ;  /* 0x0000000a16167c2b */ /* 0x001fd00008000014 */
[----:B------:R-:W-:Y:S01]  /*0d40*/  DFMA R22, R24, R22, R26 ;  /* 0x000000161816722b */ /* 0x000fe2000000001a */
[----:B--2---:R-:W0:Y:S09]  /*0d50*/  F2F.F64.F32 R26, R34 ;  /* 0x00000022001a7310 */ /* 0x004e320000201800 */
[----:B------:R-:W1:Y:S01]  /*0d60*/  F2F.F32.F64 R22, R22 ;  /* 0x0000001600167310 */ /* 0x000e620000301000 */
[----:B0-----:R-:W-:-:S07]  /*0d70*/  DFMA R26, R26, UR10, R20 ;  /* 0x0000000a1a1a7c2b */ /* 0x001fce0008000014 */
[----:B------:R-:W-:Y:S08]  /*0d80*/  F2F.F64.F32 R24, R33 ;  /* 0x0000002100187310 */ /* 0x000ff00000201800 */
[----:B-1----:R-:W0:Y:S02]  /*0d90*/  F2F.F64.F32 R36, R22 ;  /* 0x0000001600247310 */ /* 0x002e240000201800 */
[----:B0-----:R-:W-:-:S06]  /*0da0*/  DFMA R24, R24, R26, R36 ;  /* 0x0000001a1818722b */ /* 0x001fcc0000000024 */
[----:B------:R3:W4:Y:S01]  /*0db0*/  F2F.F32.F64 R26, R24 ;  /* 0x00000018001a7310 */ /* 0x0007220000301000 */
[----:B------:R-:W-:Y:S05]  /*0dc0*/  @P0 BRA `(.L_x_7) ;  /* 0xfffffff800180947 */ /* 0x000fea000383ffff */
[----:B------:R-:W0:Y:S01]  /*0dd0*/  S2R R3, SR_TID.X ;  /* 0x0000000000037919 */ /* 0x000e220000002100 */
[----:B------:R-:W1:Y:S01]  /*0de0*/  S2UR UR5, SR_CgaCtaId ;  /* 0x00000000000579c3 */ /* 0x000e620000008800 */
[----:B------:R-:W-:Y:S01]  /*0df0*/  UMOV UR4, 0x400 ;  /* 0x0000040000047882 */ /* 0x000fe20000000000 */
[----:B------:R-:W0:Y:S01]  /*0e00*/  S2R R4, SR_TID.Y ;  /* 0x0000000000047919 */ /* 0x000e220000002200 */
[----:B------:R-:W-:-:S04]  /*0e10*/  UIADD3 UR4, UPT, UPT, UR4, 0x794, URZ ;  /* 0x0000079404047890 */ /* 0x000fc8000fffe0ff */
[----:B-1----:R-:W-:Y:S01]  /*0e20*/  ULEA UR4, UR5, UR4, 0x18 ;  /* 0x0000000405047291 */ /* 0x002fe2000f8ec0ff */
[----:B0-----:R-:W-:-:S05]  /*0e30*/  IMAD R3, R3, 0xb, R4 ;  /* 0x0000000b03037824 */ /* 0x001fca00078e0204 */
[----:B------:R-:W-:-:S05]  /*0e40*/  LEA R3, R3, UR4, 0x2 ;  /* 0x0000000403037c11 */ /* 0x000fca000f8e10ff */
[----:B----4-:R0:W-:Y:S02]  /*0e50*/  STS [R3], R26 ;  /* 0x0000001a03007388 */ /* 0x0101e40000000800 */
.L_x_6:
[----:B0-----:R-:W0:Y:S01]  /*0e60*/  S2R R3, SR_TID.Y ;  /* 0x0000000000037919 */ /* 0x001e220000002200 */
[----:B------:R-:W1:Y:S01]  /*0e70*/  LDC.64 R4, c[0x0][0x380] ;  /* 0x0000e000ff047b82 */ /* 0x000e620000000a00 */
[----:B------:R-:W2:Y:S01]  /*0e80*/  S2R R7, SR_TID.X ;  /* 0x0000000000077919 */ /* 0x000ea20000002100 */
[----:B0-----:R-:W-:Y:S02]  /*0e90*/  IMAD R3, R0, 0xb, R3 ;  /* 0x0000000b00037824 */ /* 0x001fe400078e0203 */
[----:B--2---:R-:W-:-:S04]  /*0ea0*/  IMAD R2, R2, 0xb, R7 ;  /* 0x0000000b02027824 */ /* 0x004fc800078e0207 */
[----:B------:R-:W-:-:S04]  /*0eb0*/  IMAD R3, R2, 0xe7, R3 ;  /* 0x000000e702037824 */ /* 0x000fc800078e0203 */
[----:B-1----:R-:W-:-:S05]  /*0ec0*/  IMAD.WIDE.U32 R2, R3, 0x4, R4 ;  /* 0x0000000403027825 */ /* 0x002fca00078e0004 */
[----:B------:R-:W-:Y:S01]  /*0ed0*/  STG.E desc[UR8][R2.64], R26 ;  /* 0x0000001a02007986 */ /* 0x000fe2000c101908 */
[----:B------:R-:W-:Y:S05]  /*0ee0*/  EXIT ;  /* 0x000000000000794d */ /* 0x000fea0003800000 */
.L_x_8:
[----:B------:R-:W-:-:S00]  /*0ef0*/  BRA `(.L_x_8) ;  /* 0xfffffffc00fc7947 */ /* 0x000fc0000383ffff */
[----:B------:R-:W-:-:S00]  /*0f00*/  NOP ;  /* 0x0000000000007918 */ /* 0x000fc00000000000 */
[----:B------:R-:W-:-:S00]  /*0f10*/  NOP ;  /* 0x0000000000007918 */ /* 0x000fc00000000000 */
[----:B------:R-:W-:-:S00]  /*0f20*/  NOP ;  /* 0x0000000000007918 */ /* 0x000fc00000000000 */
[----:B------:R-:W-:-:S00]  /*0f30*/  NOP ;  /* 0x0000000000007918 */ /* 0x000fc00000000000 */
[----:B------:R-:W-:-:S00]  /*0f40*/  NOP ;  /* 0x0000000000007918 */ /* 0x000fc00000000000 */
[----:B------:R-:W-:-:S00]  /*0f50*/  NOP ;  /* 0x0000000000007918 */ /* 0x000fc00000000000 */
[----:B------:R-:W-:-:S00]  /*0f60*/  NOP ;  /* 0x0000000000007918 */ /* 0x000fc00000000000 */
[----:B------:R-:W-:-:S00]  /*0f70*/  NOP ;  /* 0x0000000000007918 */ /* 0x000fc00000000000 */
.L_x_17:


//--------------------- .text._Z25Policy_Calculation_KernelPfPiS_S_ --------------------------
	.section	.text._Z25Policy_Calculation_KernelPfPiS_S_,"ax",@progbits
	.align	128
        .global         _Z25Policy_Calculation_KernelPfPiS_S_
        .type           _Z25Policy_Calculation_KernelPfPiS_S_,@function
        .size           _Z25Policy_Calculation_KernelPfPiS_S_,(.L_x_18 - _Z25Policy_Calculation_KernelPfPiS_S_)
        .other          _Z25Policy_Calculation_KernelPfPiS_S_,@"STO_CUDA_ENTRY STV_DEFAULT"
_Z25Policy_Calculation_KernelPfPiS_S_:
.text._Z25Policy_Calculation_KernelPfPiS_S_:
        /* <DEDUP_REMOVED lines=12> */
.L_x_14:
[----:B------:R-:W-:Y:S01]  /*00c0*/  ISETP.GT.U32.AND P1, PT, R10, 0x14, PT ;  /* 0x000000140a00780c */ /* 0x000fe20003f24070 */
[----:B------:R-:W-:Y:S01]  /*00d0*/  BSSY.RECONVERGENT B1, `(.L_x_11) ;  /* 0x0000013000017945 */ /* 0x000fe20003800200 */
[C---:B------:R-:W-:Y:S01]  /*00e0*/  ISETP.GE.U32.AND P0, PT, R5.reuse, 0xa, PT ;  /* 0x0000000a0500780c */ /* 0x040fe20003f06070 */
[----:B------:R-:W-:-:S10]  /*00f0*/  VIADD R8, R5, 0xb ;  /* 0x0000000b05087836 */ /* 0x000fd40000000000 */
[----:B------:R-:W-:Y:S05]  /*0100*/  @P1 BRA `(.L_x_12) ;  /* 0x00000000003c1947 */ /* 0x000fea0003800000 */
[----:B------:R-:W0:Y:S01]  /*0110*/  LDC.64 R2, c[0x0][0x390] ;  /* 0x0000e400ff027b82 */ /* 0x000e220000000a00 */
[C---:B------:R-:W-:Y:S02]  /*0120*/  IMAD R7, R5.reuse, 0x15, R10 ;  /* 0x0000001505077824 */ /* 0x040fe400078e020a */
[----:B------:R-:W-:Y:S02]  /*0130*/  IMAD R5, R5, 0x54, R0 ;  /* 0x0000005405057824 */ /* 0x000fe400078e0200 */
[----:B------:R-:W-:Y:S02]  /*0140*/  IMAD.MOV.U32 R6, RZ, RZ, R10 ;  /* 0x000000ffff067224 */ /* 0x000fe400078e000a */
[----:B0-----:R-:W-:-:S03]  /*0150*/  IMAD.WIDE.U32 R2, R7, 0x4, R2 ;  /* 0x0000000407027825 */ /* 0x001fc600078e0002 */
[----:B------:R-:W-:-:S07]  /*0160*/  MOV R7, R2 ;  /* 0x0000000200077202 */ /* 0x000fce0000000f00 */
.L_x_13:
[----:B------:R-:W-:-:S06]  /*0170*/  MOV R2, R7 ;  /* 0x0000000700027202 */ /* 0x000fcc0000000f00 */
[----:B------:R0:W2:Y:S01]  /*0180*/  LDG.E R2, desc[UR8][R2.64] ;  /* 0x0000000802027981 */ /* 0x0000a2000c1e1900 */
[C---:B------:R-:W-:Y:S01]  /*0190*/  ISETP.GE.U32.AND P1, PT, R6.reuse, 0xa, PT ;  /* 0x0000000a0600780c */ /* 0x040fe20003f26070 */
[----:B------:R-:W-:Y:S01]  /*01a0*/  VIADD R6, R6, 0xb ;  /* 0x0000000b06067836 */ /* 0x000fe20000000000 */
[----:B------:R-:W-:-:S04]  /*01b0*/  IADD3 R7, P2, PT, R7, 0x2c, RZ ;  /* 0x0000002c07077810 */ /* 0x000fc80007f5e0ff */
[----:B0-----:R-:W-:Y:S01]  /*01c0*/  IADD3.X R3, PT, PT, RZ, R3, RZ, P2, !PT ;  /* 0x00000003ff037210 */ /* 0x001fe200017fe4ff */
[----:B--2---:R0:W-:Y:S02]  /*01d0*/  STS [R5], R2 ;  /* 0x0000000205007388 */ /* 0x0041e40000000800 */
[----:B0-----:R-:W-:-:S04]  /*01e0*/  VIADD R5, R5, 0x2c ;  /* 0x0000002c05057836 */ /* 0x001fc80000000000 */
[----:B------:R-:W-:Y:S05]  /*01f0*/  @!P1 BRA `(.L_x_13) ;  /* 0xfffffffc00dc9947 */ /* 0x000fea000383ffff */
.L_x_12:
[----:B------:R-:W-:Y:S05]  /*0200*/  BSYNC.RECONVERGENT B1 ;  /* 0x0000000000017941 */ /* 0x000fea0003800200 */
.L_x_11:
[----:B------:R-:W-:Y:S01]  /*0210*/  MOV R5, R8 ;  /* 0x0000000800057202 */ /* 0x000fe20000000f00 */
[----:B------:R-:W-:Y:S06]  /*0220*/  @!P0 BRA `(.L_x_14) ;  /* 0xfffffffc00a48947 */ /* 0x000fec000383ffff */
.L_x_10:
[----:B------:R-:W-:Y:S05]  /*0230*/  BSYNC.RECONVERGENT B0 ;  /* 0x0000000000007941 */ /* 0x000fea0003800200 */
.L_x_9:
[C---:B------:R-:W-:Y:S01]  /*0240*/  ISETP.GT.U32.AND P1, PT, R4.reuse, 0x3, PT ;  /* 0x000000030400780c */ /* 0x040fe20003f24070 */
[----:B------:R-:W0:Y:S01]  /*0250*/  S2R R5, SR_TID.Y ;  /* 0x0000000000057919 */ /* 0x000e220000002200 */
[----:B------:R-:W-:Y:S08]  /*0260*/  BAR.SYNC.DEFER_BLOCKING 0x0 ;  /* 0x0000000000007b1d */ /* 0x000ff00000010000 */
[----:B------:R-:W1:Y:S08]  /*0270*/  S2UR UR6, SR_CgaCtaId ;  /* 0x00000000000679c3 */ /* 0x000e700000008800 */
[----:B------:R-:W2:Y:S01]  /*0280*/  @!P1 LDC.64 R6, c[0x0][0x398] ;  /* 0x0000e600ff069b82 */ /* 0x000ea20000000a00 */
[----:B------:R-:W3:Y:S01]  /*0290*/  S2R R0, SR_CTAID.X ;  /* 0x0000000000007919 */ /* 0x000ee20000002500 */
[----:B------:R-:W3:Y:S06]  /*02a0*/  S2R R3, SR_CTAID.Y ;  /* 0x0000000000037919 */ /* 0x000eec0000002600 */
[----:B------:R-:W4:Y:S01]  /*02b0*/  LDC.64 R8, c[0x0][0x388] ;  /* 0x0000e200ff087b82 */ /* 0x000f220000000a00 */
[----:B0-----:R-:W-:-:S04]  /*02c0*/  @!P1 IMAD R11, R4, 0xb, R5 ;  /* 0x0000000b040b9824 */ /* 0x001fc800078e0205 */
[----:B--2---:R-:W-:-:S05]  /*02d0*/  @!P1 IMAD.WIDE.U32 R6, R11, 0x4, R6 ;  /* 0x000000040b069825 */ /* 0x004fca00078e0006 */
[----:B------:R4:W2:Y:S01]  /*02e0*/  @!P1 LDG.E R10, desc[UR8][R6.64] ;  /* 0x00000008060a9981 */ /* 0x0008a2000c1e1900 */
[----:B------:R-:W-:Y:S01]  /*02f0*/  UMOV UR5, 0x400 ;  /* 0x0000040000057882 */ /* 0x000fe20000000000 */
[----:B------:R-:W-:Y:S01]  /*0300*/  LOP3.LUT P0, RZ, R4, R5, RZ, 0xfc, !PT ;  /* 0x0000000504ff7212 */ /* 0x000fe2000780fcff */
[----:B------:R-:W-:-:S04]  /*0310*/  UIADD3 UR4, UPT, UPT, UR5, 0x6e4, URZ ;  /* 0x000006e405047890 */ /* 0x000fc8000fffe0ff */
[----:B-1----:R-:W-:Y:S01]  /*0320*/  ULEA UR4, UR6, UR4, 0x18 ;  /* 0x0000000406047291 */ /* 0x002fe2000f8ec0ff */
[----:B---3--:R-:W-:-:S04]  /*0330*/  IMAD R13, R0, 0x15, R3 ;  /* 0x00000015000d7824 */ /* 0x008fc800078e0203 */
[----:B----4-:R-:W-:Y:S01]  /*0340*/  IMAD.WIDE.U32 R6, R13, 0x4, R8 ;  /* 0x000000040d067825 */ /* 0x010fe200078e0008 */
[----:B------:R-:W-:-:S05]  /*0350*/  @!P1 LEA R11, R11, UR4, 0x2 ;  /* 0x000000040b0b9c11 */ /* 0x000fca000f8e10ff */
[----:B--2---:R-:W-:Y:S01]  /*0360*/  @!P1 STS [R11], R10 ;  /* 0x0000000a0b009388 */ /* 0x004fe20000000800 */
[----:B------:R-:W-:Y:S06]  /*0370*/  BAR.SYNC.DEFER_BLOCKING 0x0 ;  /* 0x0000000000007b1d */ /* 0x000fec0000010000 */
[----:B------:R-:W2:Y:S04]  /*0380*/  @!P0 LDG.E R16, desc[UR8][R6.64] ;  /* 0x0000000806108981 */ /* 0x000ea8000c1e1900 */
[----:B------:R-:W3:Y:S01]  /*0390*/  LDG.E R21, desc[UR8][R6.64] ;  /* 0x0000000806157981 */ /* 0x000ee2000c1e1900 */
[----:B------:R-:W-:Y:S01]  /*03a0*/  LEA R17, R4, UR4, 0x2 ;  /* 0x0000000404117c11 */ /* 0x000fe2000f8e10ff */
[----:B------:R-:W-:Y:S01]  /*03b0*/  ULEA UR7, UR6, UR5, 0x18 ;  /* 0x0000000506077291 */ /* 0x000fe2000f8ec0ff */
[----:B------:R-:W-:Y:S01]  /*03c0*/  LEA R20, R5, UR4, 0x2 ;  /* 0x0000000405147c11 */ /* 0x000fe2000f8e10ff */
[----:B------:R-:W-:-:S02]  /*03d0*/  IMAD.MOV.U32 R35, RZ, RZ, RZ ;  /* 0x000000ffff237224 */ /* 0x000fc400078e00ff */
[----:B------:R0:W-:Y:S04]  /*03e0*/  LDS R22, [R17] ;  /* 0x0000000011167984 */ /* 0x0001e80000000800 */
[----:B------:R1:W4:Y:S04]  /*03f0*/  LDS R23, [R20+0x2c] ;  /* 0x00002c0014177984 */ /* 0x0003280000000800 */
[----:B------:R-:W0:Y:S04]  /*0400*/  LDS R2, [UR7+0x790] ;  /* 0x00079007ff027984 */ /* 0x000e280008000800 */
[----:B------:R-:W0:Y:S04]  /*0410*/  LDS.64 R18, [UR7+0x768] ;  /* 0x00076807ff127984 */ /* 0x000e280008000a00 */
[----:B------:R-:W0:Y:S04]  /*0420*/  LDS.128 R12, [UR7+0x770] ;  /* 0x00077007ff0c7984 */ /* 0x000e280008000c00 */
[----:B------:R-:W0:Y:S01]  /*0430*/  LDS.128 R8, [UR7+0x780] ;  /* 0x00078007ff087984 */ /* 0x000e220008000c00 */
[----:B--2---:R-:W-:-:S02]  /*0440*/  @!P0 IABS R16, R16 ;  /* 0x0000001000108213 */ /* 0x004fc40000000000 */
[----:B---3--:R-:W-:Y:S02]  /*0450*/  VIADDMNMX.U32 R7, R0, -R21, 0x14, PT ;  /* 0x0000001400077446 */ /* 0x008fe40003800815 */
[----:B------:R-:W-:Y:S01]  /*0460*/  VIADDMNMX.U32 R6, R21, R3, 0x14, PT ;  /* 0x0000001415067446 */ /* 0x000fe20003800003 */
[----:B------:R-:W-:Y:S01]  /*0470*/  @!P0 IMAD.MOV.U32 R21, RZ, RZ, R16 ;  /* 0x000000ffff158224 */ /* 0x000fe200078e0010 */
[----:B------:R-:W-:Y:S02]  /*0480*/  VIMNMX R16, PT, PT, R7, R4, PT ;  /* 0x0000000407107248 */ /* 0x000fe40003fe0100 */
[----:B------:R-:W-:Y:S02]  /*0490*/  VIMNMX.U32 R5, PT, PT, R6, R5, PT ;  /* 0x0000000506057248 */ /* 0x000fe40003fe0000 */
[----:B------:R-:W-:Y:S02]  /*04a0*/  @!P0 SHF.L.U32 R4, R21, 0x1, RZ ;  /* 0x0000000115048819 */ /* 0x000fe400000006ff */
[----:B0-----:R-:W-:-:S02]  /*04b0*/  IADD3 R17, PT, PT, R16, R5, RZ ;  /* 0x0000000510117210 */ /* 0x001fc40007ffe0ff */
[----:B------:R-:W-:Y:S02]  /*04c0*/  @!P0 I2FP.F32.S32 R4, R4 ;  /* 0x0000000400048245 */ /* 0x000fe40000201400 */
[----:B------:R-:W-:Y:S01]  /*04d0*/  IADD3 R6, PT, PT, R6, -R5, RZ ;  /* 0x8000000506067210 */ /* 0x000fe20007ffe0ff */
[----:B-1----:R-:W-:Y:S02]  /*04e0*/  IMAD R20, R17, 0xa, RZ ;  /* 0x0000000a11147824 */ /* 0x002fe400078e02ff */
[----:B------:R-:W-:Y:S01]  /*04f0*/  @!P0 FADD R35, RZ, -R4 ;  /* 0x80000004ff238221 */ /* 0x000fe20000000000 */
[----:B------:R-:W-:Y:S02]  /*0500*/  IMAD.IADD R4, R7, 0x1, -R16 ;  /* 0x0000000107047824 */ /* 0x000fe400078e0a10 */
[----:B----4-:R-:W-:Y:S01]  /*0510*/  FMUL R7, R22, R23 ;  /* 0x0000001716077220 */ /* 0x010fe20000400000 */
[----:B------:R-:W-:Y:S01]  /*0520*/  IMAD.MOV.U32 R16, RZ, RZ, 0x58 ;  /* 0x00000058ff107424 */ /* 0x000fe200078e00ff */
[----:B------:R-:W0:Y:S01]  /*0530*/  I2F.F64.U32 R20, R20 ;  /* 0x0000001400147312 */ /* 0x000e220000201800 */
[----:B------:R-:W-:-:S02]  /*0540*/  VIMNMX R17, PT, PT, R6, 0xf, PT ;  /* 0x0000000f06117848 */ /* 0x000fc40003fe0100 */
[C---:B------:R-:W-:Y:S02]  /*0550*/  VIMNMX R28, PT, PT, R6.reuse, 0xe, PT ;  /* 0x0000000e061c7848 */ /* 0x040fe40003fe0100 */
[C---:B------:R-:W-:Y:S02]  /*0560*/  VIMNMX R29, PT, PT, R6.reuse, 0xd, PT ;  /* 0x0000000d061d7848 */ /* 0x040fe40003fe0100 */
[C---:B------:R-:W-:Y:S02]  /*0570*/  VIMNMX R30, PT, PT, R6.reuse, 0xc, PT ;  /* 0x0000000c061e7848 */ /* 0x040fe40003fe0100 */
[C---:B------:R-:W-:Y:S02]  /*0580*/  VIMNMX R31, PT, PT, R6.reuse, 0xb, PT ;  /* 0x0000000b061f7848 */ /* 0x040fe40003fe0100 */
[----:B------:R-:W-:-:S07]  /*0590*/  VIMNMX R5, PT, PT, R6, 0xa, PT ;  /* 0x0000000a06057848 */ /* 0x000fce0003fe0100 */
.L_x_15:
[----:B------:R-:W-:Y:S01]  /*05a0*/  VIMNMX R32, PT, PT, R4, 0x14, PT ;  /* 0x0000001404207848 */ /* 0x000fe20003fe0100 */
[----:B------:R-:W-:Y:S01]  /*05b0*/  ULEA UR7, UR6, UR5, 0x18 ;  /* 0x0000000506077291 */ /* 0x000fe2000f8ec0ff */
[----:B-1----:R-:W-:Y:S01]  /*05c0*/  VIMNMX R23, PT, PT, R6, 0x13, PT ;  /* 0x0000001306177848 */ /* 0x002fe20003fe0100 */
[----:B--2---:R-:W-:Y:S01]  /*05d0*/  F2F.F64.F32 R24, R35 ;  /* 0x0000002300187310 */ /* 0x004fe20000201800 */
[----:B------:R-:W-:Y:S01]  /*05e0*/  UMOV UR10, 0xcccccccd ;  /* 0xcccccccd000a7882 */ /* 0x000fe20000000000 */
[C---:B------:R-:W-:Y:S01]  /*05f0*/  IMAD R22, R32.reuse, 0x15, R6 ;  /* 0x0000001520167824 */ /* 0x040fe200078e0206 */
[----:B------:R-:W-:Y:S01]  /*0600*/  UMOV UR11, 0x3feccccc ;  /* 0x3feccccc000b7882 */ /* 0x000fe20000000000 */
[----:B------:R-:W-:Y:S02]  /*0610*/  IMAD R23, R32, 0x15, R23 ;  /* 0x0000001520177824 */ /* 0x000fe400078e0217 */
[----:B------:R-:W-:Y:S01]  /*0620*/  VIADD R4, R4, 0x1 ;  /* 0x0000000104047836 */ /* 0x000fe20000000000 */
[----:B------:R-:W-:-:S02]  /*0630*/  LEA R36, R22, UR7, 0x2 ;  /* 0x0000000716247c11 */ /* 0x000fc4000f8e10ff */
[----:B------:R1:W2:Y:S01]  /*0640*/  LDS R22, [R16+UR4] ;  /* 0x0000000410167984 */ /* 0x0002a20008000800 */
[----:B------:R-:W-:-:S03]  /*0650*/  LEA R34, R23, UR7, 0x2 ;  /* 0x0000000717227c11 */ /* 0x000fc6000f8e10ff */
[----:B------:R-:W3:Y:S04]  /*0660*/  LDS R27, [R36] ;  /* 0x00000000241b7984 */ /* 0x000ee80000000800 */
[----:B------:R-:W4:Y:S01]  /*0670*/  LDS R34, [R34+0x4] ;  /* 0x0000040022227984 */ /* 0x000f220000000800 */
[----:B-1----:R-:W-:-:S04]  /*0680*/  IADD3 R16, PT, PT, R16, 0x4, RZ ;  /* 0x0000000410107810 */ /* 0x002fc80007ffe0ff */
[----:B------:R-:W-:Y:S01]  /*0690*/  ISETP.NE.AND P0, PT, R16, 0x84, PT ;  /* 0x000000841000780c */ /* 0x000fe20003f05270 */
[----:B--2---:R-:W-:Y:S01]  /*06a0*/  FMUL R33, R7, R22 ;  /* 0x0000001607217220 */ /* 0x004fe20000400000 */
[----:B---3--:R-:W0:Y:S03]  /*06b0*/  F2F.F64.F32 R26, R27 ;  /* 0x0000001b001a7310 */ /* 0x008e260000201800 */
[----:B------:R-:W-:-:S06]  /*06c0*/  FMUL R22, R18, R33 ;  /* 0x0000002112167220 */ /* 0x000fcc0000400000 */
[----:B------:R-:W1:Y:S01]  /*06d0*/  F2F.F64.F32 R22, R22 ;  /* 0x0000001600167310 */ /* 0x000e620000201800 */
[----:B0-----:R-:W-:-:S08]  /*06e0*/  DFMA R26, R26, UR10, R20 ;  /* 0x0000000a1a1a7c2b */ /* 0x001fd00008000014 */
[----:B-1----:R-:W-:Y:S01]  /*06f0*/  DFMA R36, R22, R26, R24 ;  /* 0x0000001a1624722b */ /* 0x002fe20000000018 */
[----:B------:R-:W-:-:S05]  /*0700*/  VIMNMX R23, PT, PT, R6, 0x12, PT ;  /* 0x0000001206177848 */ /* 0x000fca0003fe0100 */
[----:B------:R-:W-:Y:S01]  /*0710*/  F2F.F32.F64 R26, R36 ;  /* 0x00000024001a7310 */ /* 0x000fe20000301000 */
[----:B------:R-:W-:Y:S02]  /*0720*/  IMAD R24, R32, 0x15, R23 ;  /* 0x0000001520187824 */ /* 0x000fe400078e0217 */
[----:B------:R-:W-:-:S03]  /*0730*/  FMUL R23, R33, R19 ;  /* 0x0000001321177220 */ /* 0x000fc60000400000 */
[----:B------:R-:W-:Y:S02]  /*0740*/  LEA R35, R24, UR7, 0x2 ;  /* 0x0000000718237c11 */ /* 0x000fe4000f8e10ff */
[----:B----4-:R-:W0:Y:S04]  /*0750*/  F2F.F64.F32 R24, R34 ;  /* 0x0000002200187310 */ /* 0x010e280000201800 */
[----:B------:R-:W1:Y:S04]  /*0760*/  LDS R35, [R35+0x8] ;  /* 0x0000080023237984 */ /* 0x000e680000000800 */
[----:B------:R-:W-:Y:S01]  /*0770*/  F2F.F64.F32 R22, R23 ;  /* 0x0000001700167310 */ /* 0x000fe20000201800 */
[----:B0-----:R-:W-:-:S07]  /*0780*/  DFMA R24, R24, UR10, R20 ;  /* 0x0000000a18187c2b */ /* 0x001fce0008000014 */
[----:B------:R-:W0:Y:S02]  /*0790*/  F2F.F64.F32 R26, R26 ;  /* 0x0000001a001a7310 */ /* 0x000e240000201800 */
[----:B0-----:R-:W-:Y:S01]  /*07a0*/  DFMA R22, R22, R24, R26 ;  /* 0x000000181616722b */ /* 0x001fe2000000001a */
[----:B------:R-:W-:-:S05]  /*07b0*/  VIMNMX R25, PT, PT, R6, 0x11, PT ;  /* 0x0000001106197848 */ /* 0x000fca0003fe0100 */
[----:B------:R0:W-:Y:S01]  /*07c0*/  F2F.F32.F64 R27, R22 ;  /* 0x00000016001b7310 */ /* 0x0001e20000301000 */
[----:B------:R-:W-:-:S05]  /*07d0*/  IMAD R24, R32, 0x15, R25 ;  /* 0x0000001520187824 */ /* 0x000fca00078e0219 */
[----:B------:R-:W-:Y:S02]  /*07e0*/  LEA R34, R24, UR7, 0x2 ;  /* 0x0000000718227c11 */ /* 0x000fe4000f8e10ff */
[----:B-1----:R-:W1:Y:S01]  /*07f0*/  F2F.F64.F32 R24, R35 ;  /* 0x0000002300187310 */ /* 0x002e620000201800 */
[----:B0-----:R-:W-:-:S03]  /*0800*/  FMUL R22, R12, R33 ;  /* 0x000000210c167220 */ /* 0x001fc60000400000 */
[----:B------:R-:W0:Y:S04]  /*0810*/  LDS R34, [R34+0xc] ;  /* 0x00000c0022227984 */ /* 0x000e280000000800 */
[----:B------:R-:W-:Y:S01]  /*0820*/  F2F.F64.F32 R22, R22 ;  /* 0x0000001600167310 */ /* 0x000fe20000201800 */
[----:B-1----:R-:W-:-:S07]  /*0830*/  DFMA R24, R24, UR10, R20 ;  /* 0x0000000a18187c2b */ /* 0x002fce0008000014 */
[----:B------:R-:W1:Y:S02]  /*0840*/  F2F.F64.F32 R26, R27 ;  /* 0x0000001b001a7310 */ /* 0x000e640000201800 */
[----:B-1----:R-:W-:Y:S01]  /*0850*/  DFMA R36, R22, R24, R26 ;  /* 0x000000181624722b */ /* 0x002fe2000000001a */
[----:B------:R-:W-:Y:S01]  /*0860*/  VIMNMX R25, PT, PT, R6, 0x10, PT ;  /* 0x0000001006197848 */ /* 0x000fe20003fe0100 */
[----:B------:R-:W-:-:S04]  /*0870*/  FMUL R23, R33, R13 ;  /* 0x0000000d21177220 */ /* 0x000fc80000400000 */
[----:B------:R-:W-:Y:S02]  /*0880*/  IMAD R24, R32, 0x15, R25 ;  /* 0x0000001520187824 */ /* 0x000fe400078e0219 */
[----:B------:R-:W-:Y:S03]  /*0890*/  F2F.F64.F32 R22, R23 ;  /* 0x0000001700167310 */ /* 0x000fe60000201800 */
[----:B------:R-:W-:-:S05]  /*08a0*/  LEA R35, R24, UR7, 0x2 ;  /* 0x0000000718237c11 */ /* 0x000fca000f8e10ff */
[----:B------:R-:W1:Y:S01]  /*08b0*/  F2F.F32.F64 R37, R36 ;  /* 0x0000002400257310 */ /* 0x000e620000301000 */
[----:B------:R-:W2:Y:S07]  /*08c0*/  LDS R35, [R35+0x10] ;  /* 0x0000100023237984 */ /* 0x000eae0000000800 */
[----:B0-----:R0:W3:Y:S08]  /*08d0*/  F2F.F64.F32 R24, R34 ;  /* 0x0000002200187310 */ /* 0x0010f00000201800 */
[----:B-1----:R-:W1:Y:S01]  /*08e0*/  F2F.F64.F32 R26, R37 ;  /* 0x00000025001a7310 */ /* 0x002e620000201800 */
[----:B0-----:R-:W-:Y:S01]  /*08f0*/  FMUL R34, R33, R14 ;  /* 0x0000000e21227220 */ /* 0x001fe20000400000 */
[----:B---3--:R-:W-:-:S08]  /*0900*/  DFMA R24, R24, UR10, R20 ;  /* 0x0000000a18187c2b */ /* 0x008fd00008000014 */
[----:B-1----:R-:W-:Y:S01]  /*0910*/  DFMA R26, R22, R24, R26 ;  /* 0x00000018161a722b */ /* 0x002fe2000000001a */
[----:B------:R-:W-:Y:S01]  /*0920*/  IMAD R24, R32, 0x15, R17 ;  /* 0x0000001520187824 */ /* 0x000fe200078e0211 */
[----:B------:R-:W-:Y:S04]  /*0930*/  F2F.F64.F32 R22, R34 ;  /* 0x0000002200167310 */ /* 0x000fe80000201800 */
[----:B------:R-:W-:-:S04]  /*0940*/  LEA R36, R24, UR7, 0x2 ;  /* 0x0000000718247c11 */ /* 0x000fc8000f8e10ff */
[----:B------:R-:W0:Y:S02]  /*0950*/  F2F.F32.F64 R26, R26 ;  /* 0x0000001a001a7310 */ /* 0x000e240000301000 */
[----:B------:R-:W1:Y:S06]  /*0960*/  LDS R36, [R36+0x14] ;  /* 0x0000140024247984 */ /* 0x000e6c0000000800 */
[----:B--2---:R2:W3:Y:S08]  /*0970*/  F2F.F64.F32 R24, R35 ;  /* 0x0000002300187310 */ /* 0x0044f00000201800 */
[----:B0-----:R-:W0:Y:S01]  /*0980*/  F2F.F64.F32 R26, R26 ;  /* 0x0000001a001a7310 */ /* 0x001e220000201800 */
[----:B--2---:R-:W-:Y:S01]  /*0990*/  FMUL R35, R33, R15 ;  /* 0x0000000f21237220 */ /* 0x004fe20000400000 */
[----:B---3--:R-:W-:-:S08]  /*09a0*/  DFMA R24, R24, UR10, R20 ;  /* 0x0000000a18187c2b */ /* 0x008fd00008000014 */
[----:B0-----:R-:W-:Y:S01]  /*09b0*/  DFMA R22, R22, R24, R26 ;  /* 0x000000181616722b */ /* 0x001fe2000000001a */
[----:B------:R-:W-:-:S05]  /*09c0*/  IMAD R24, R32, 0x15, R28 ;  /* 0x0000001520187824 */ /* 0x000fca00078e021c */
[----:B------:R-:W-:Y:S01]  /*09d0*/  F2F.F32.F64 R37, R22 ;  /* 0x0000001600257310 */ /* 0x000fe20000301000 */
[----:B------:R-:W-:-:S06]  /*09e0*/  LEA R34, R24, UR7, 0x2 ;  /* 0x0000000718227c11 */ /* 0x000fcc000f8e10ff */
[----:B------:R-:W0:Y:S01]  /*09f0*/  LDS R34, [R34+0x18] ;  /* 0x0000180022227984 */ /* 0x000e220000000800 */
[----:B-1----:R1:W2:Y:S08]  /*0a00*/  F2F.F64.F32 R24, R36 ;  /* 0x0000002400187310 */ /* 0x0022b00000201800 */
[----:B------:R-:W-:Y:S01]  /*0a10*/  F2F.F64.F32 R22, R35 ;  /* 0x0000002300167310 */ /* 0x000fe20000201800 */
[----:B-1----:R-:W-:Y:S01]  /*0a20*/  FMUL R36, R8, R33 ;  /* 0x0000002108247220 */ /* 0x002fe20000400000 */
[----:B--2---:R-:W-:-:S06]  /*0a30*/  DFMA R24, R24, UR10, R20 ;  /* 0x0000000a18187c2b */ /* 0x004fcc0008000014 */
[----:B------:R-:W1:Y:S02]  /*0a40*/  F2F.F64.F32 R26, R37 ;  /* 0x00000025001a7310 */ /* 0x000e640000201800 */
[----:B-1----:R-:W-:Y:S01]  /*0a50*/  DFMA R26, R22, R24, R26 ;  /* 0x00000018161a722b */ /* 0x002fe2000000001a */
[----:B------:R-:W-:-:S05]  /*0a60*/  IMAD R24, R32, 0x15, R29 ;  /* 0x0000001520187824 */ /* 0x000fca00078e021d */
[----:B------:R-:W-:Y:S01]  /*0a70*/  F2F.F64.F32 R22, R36 ;  /* 0x0000002400167310 */ /* 0x000fe20000201800 */
[----:B------:R-:W-:-:S07]  /*0a80*/  LEA R35, R24, UR7, 0x2 ;  /* 0x0000000718237c11 */ /* 0x000fce000f8e10ff */
[----:B------:R-:W1:Y:S01]  /*0a90*/  F2F.F32.F64 R26, R26 ;  /* 0x0000001a001a7310 */ /* 0x000e620000301000 */
[----:B------:R-:W2:Y:S07]  /*0aa0*/  LDS R35, [R35+0x1c] ;  /* 0x00001c0023237984 */ /* 0x000eae0000000800 */
[----:B0-----:R0:W3:Y:S08]  /*0ab0*/  F2F.F64.F32 R24, R34 ;  /* 0x0000002200187310 */ /* 0x0010f00000201800 */
[----:B-1----:R-:W1:Y:S01]  /*0ac0*/  F2F.F64.F32 R26, R26 ;  /* 0x0000001a001a7310 */ /* 0x002e620000201800 */
[----:B0-----:R-:W-:Y:S01]  /*0ad0*/  FMUL R34, R33, R9 ;  /* 0x0000000921227220 */ /* 0x001fe20000400000 */
[----:B---3--:R-:W-:-:S08]  /*0ae0*/  DFMA R24, R24, UR10, R20 ;  /* 0x0000000a18187c2b */ /* 0x008fd00008000014 */
[----:B-1----:R-:W-:Y:S01]  /*0af0*/  DFMA R22, R22, R24, R26 ;  /* 0x000000181616722b */ /* 0x002fe2000000001a */
[----:B------:R-:W-:-:S05]  /*0b00*/  IMAD R24, R32, 0x15, R30 ;  /* 0x0000001520187824 */ /* 0x000fca00078e021e */
[----:B------:R-:W-:Y:S01]  /*0b10*/  F2F.F32.F64 R37, R22 ;  /* 0x0000001600257310 */ /* 0x000fe20000301000 */
[----:B------:R-:W-:-:S06]  /*0b20*/  LEA R36, R24, UR7, 0x2 ;  /* 0x0000000718247c11 */ /* 0x000fcc000f8e10ff */
[----:B------:R-:W0:Y:S01]  /*0b30*/  LDS R36, [R36+0x20] ;  /* 0x0000200024247984 */ /* 0x000e220000000800 */
[----:B--2---:R-:W1:Y:S08]  /*0b40*/  F2F.F64.F32 R24, R35 ;  /* 0x0000002300187310 */ /* 0x004e700000201800 */
[----:B------:R-:W-:Y:S01]  /*0b50*/  F2F.F64.F32 R22, R34 ;  /* 0x0000002200167310 */ /* 0x000fe20000201800 */
[----:B-1----:R-:W-:-:S07]  /*0b60*/  DFMA R24, R24, UR10, R20 ;  /* 0x0000000a18187c2b */ /* 0x002fce0008000014 */
[----:B------:R-:W1:Y:S02]  /*0b70*/  F2F.F64.F32 R26, R37 ;  /* 0x00000025001a7310 */ /* 0x000e640000201800 */
[----:B-1----:R-:W-:Y:S01]  /*0b80*/  DFMA R26, R22, R24, R26 ;  /* 0x00000018161a722b */ /* 0x002fe2000000001a */
[C---:B------:R-:W-:Y:S02]  /*0b90*/  IMAD R24, R32.reuse, 0x15, R31 ;  /* 0x0000001520187824 */ /* 0x040fe400078e021f */
[C---:B------:R-:W-:Y:S01]  /*0ba0*/  FMUL R22, R33.reuse, R10 ;  /* 0x0000000a21167220 */ /* 0x040fe20000400000 */
[----:B------:R-:W-:Y:S02]  /*0bb0*/  IMAD R32, R32, 0x15, R5 ;  /* 0x0000001520207824 */ /* 0x000fe400078e0205 */
[----:B------:R-:W-:Y:S02]  /*0bc0*/  LEA R34, R24, UR7, 0x2 ;  /* 0x0000000718227c11 */ /* 0x000fe4000f8e10ff */
[----:B0-----:R-:W0:Y:S01]  /*0bd0*/  F2F.F64.F32 R24, R36 ;  /* 0x0000002400187310 */ /* 0x001e220000201800 */
[----:B------:R-:W-:Y:S01]  /*0be0*/  LEA R37, R32, UR7, 0x2 ;  /* 0x0000000720257c11 */ /* 0x000fe2000f8e10ff */
[----:B------:R-:W-:-:S02]  /*0bf0*/  FMUL R32, R33, R11 ;  /* 0x0000000b21207220 */ /* 0x000fc40000400000 */
[----:B------:R-:W1:Y:S04]  /*0c00*/  LDS R34, [R34+0x24] ;  /* 0x0000240022227984 */ /* 0x000e680000000800 */
[----:B------:R-:W2:Y:S01]  /*0c10*/  F2F.F32.F64 R26, R26 ;  /* 0x0000001a001a7310 */ /* 0x000ea20000301000 */
[----:B0-----:R-:W-:-:S07]  /*0c20*/  DFMA R24, R24, UR10, R20 ;  /* 0x0000000a18187c2b */ /* 0x001fce0008000014 */
[----:B------:R-:W-:Y:S08]  /*0c30*/  F2F.F64.F32 R22, R22 ;  /* 0x0000001600167310 */ /* 0x000ff00000201800 */
[----:B--2---:R-:W0:Y:S02]  /*0c40*/  F2F.F64.F32 R26, R26 ;  /* 0x0000001a001a7310 */ /* 0x004e240000201800 */
[----:B0-----:R-:W-:-:S06]  /*0c50*/  DFMA R22, R22, R24, R26 ;  /* 0x000000181616722b */ /* 0x001fcc000000001a */
[----:B-1----:R-:W0:Y:S08]  /*0c60*/  F2F.F64.F32 R24, R34 ;  /* 0x0000002200187310 */ /* 0x002e300000201800 */
[----:B------:R-:W1:Y:S01]  /*0c70*/  F2F.F32.F64 R35, R22 ;  /* 0x0000001600237310 */ /* 0x000e620000301000 */
[----:B0-----:R-:W-:-:S07]  /*0c80*/  DFMA R24, R24, UR10, R20 ;  /* 0x0000000a18187c2b */ /* 0x001fce0008000014 */
[----:B------:R0:W-:Y:S02]  /*0c90*/  F2F.F64.F32 R22, R32 ;  /* 0x0000002000167310 */ /* 0x0001e40000201800 */
[----:B0-----:R-:W0:Y:S06]  /*0ca0*/  LDS R32, [R37+0x28] ;  /* 0x0000280025207984 */ /* 0x001e2c0000000800 */
[----:B-1----:R-:W1:Y:S02]  /*0cb0*/  F2F.F64.F32 R26, R35 ;  /* 0x00000023001a7310 */ /* 0x002e640000201800 */
[----:B-1----:R-:W-:Y:S01]  /*0cc0*/  DFMA R24, R22, R24, R26 ;  /* 0x000000181618722b */ /* 0x002fe2000000001a */
[----:B------:R-:W-:-:S06]  /*0cd0*/  FMUL R26, R2, R33 ;  /* 0x00000021021a7220 */ /* 0x000fcc0000400000 */
[----:B------:R-:W-:Y:S08]  /*0ce0*/  F2F.F64.F32 R26, R26 ;  /* 0x0000001a001a7310 */ /* 0x000ff00000201800 */
[----:B------:R-:W1:Y:S08]  /*0cf0*/  F2F.F32.F64 R24, R24 ;  /* 0x0000001800187310 */ /* 0x000e700000301000 */
[----:B0-----:R-:W0:Y:S08]  /*0d00*/  F2F.F64.F32 R22, R32 ;  /* 0x0000002000167310 */ /* 0x001e300000201800 */
[----:B-1----:R-:W1:Y:S01]  /*0d10*/  F2F.F64.F32 R36, R24 ;  /* 0x0000001800247310 */ /* 0x002e620000201800 */
[----:B0-----:R-:W-:-:S08]  /*0d20*/  DFMA R22, R22, UR10, R20 ;  /* 0x0000000a16167c2b */ /* 0x001fd00008000014 */
[----:B-1----:R-:W-:-:S06]  /*0d30*/  DFMA R22, R26, R22, R36 ;  /* 0x000000161a16722b */ /* 0x002fcc0000000024 */
[----:B------:R1:W2:Y:S01]  /*0d40*/  F2F.F32.F64 R35, R22 ;  /* 0x0000001600237310 */ /* 0x0002a20000301000 */
[----:B------:R-:W-:Y:S05]  /*0d50*/  @P0 BRA `(.L_x_15) ;  /* 0xfffffff800100947 */ /* 0x000fea000383ffff */
[----:B------:R-:W0:Y:S01]  /*0d60*/  S2R R7, SR_TID.X ;  /* 0x0000000000077919 */ /* 0x000e220000002100 */
[----:B------:R-:W3:Y:S01]  /*0d70*/  LDC.64 R4, c[0x0][0x380] ;  /* 0x0000e000ff047b82 */ /* 0x000ee20000000a00 */
[----:B------:R-:W-:Y:S01]  /*0d80*/  UIADD3 UR4, UPT, UPT, UR5, 0x794, URZ ;  /* 0x0000079405047890 */ /* 0x000fe2000fffe0ff */
[----:B------:R-:W4:Y:S03]  /*0d90*/  S2R R2, SR_TID.Y ;  /* 0x0000000000027919 */ /* 0x000f260000002200 */
[----:B------:R-:W-:Y:S01]  /*0da0*/  ULEA UR4, UR6, UR4, 0x18 ;  /* 0x0000000406047291 */ /* 0x000fe2000f8ec0ff */
[----:B0-----:R-:W-:Y:S02]  /*0db0*/  IMAD R0, R0, 0xb, R7 ;  /* 0x0000000b00007824 */ /* 0x001fe400078e0207 */
[--C-:B----4-:R-:W-:Y:S02]  /*0dc0*/  IMAD R3, R3, 0xb, R2.reuse ;  /* 0x0000000b03037824 */ /* 0x110fe400078e0202 */
[----:B------:R-:W-:-:S02]  /*0dd0*/  IMAD R2, R7, 0xb, R2 ;  /* 0x0000000b07027824 */ /* 0x000fc400078e0202 */
[----:B------:R-:W-:-:S03]  /*0de0*/  IMAD R3, R0, 0xe7, R3 ;  /* 0x000000e700037824 */ /* 0x000fc600078e0203 */
[----:B------:R-:W-:Y:S01]  /*0df0*/  LEA R0, R2, UR4, 0x2 ;  /* 0x0000000402007c11 */ /* 0x000fe2000f8e10ff */
[----:B---3--:R-:W-:-:S04]  /*0e00*/  IMAD.WIDE.U32 R2, R3, 0x4, R4 ;  /* 0x0000000403027825 */ /* 0x008fc800078e0004 */
[----:B--2---:R-:W-:Y:S04]  /*0e10*/  STS [R0], R35 ;  /* 0x0000002300007388 */ /* 0x004fe80000000800 */
[----:B------:R-:W-:Y:S01]  /*0e20*/  STG.E desc[UR8][R2.64], R35 ;  /* 0x0000002302007986 */ /* 0x000fe2000c101908 */
[----:B------:R-:W-:Y:S05]  /*0e30*/  EXIT ;  /* 0x000000000000794d */ /* 0x000fea0003800000 */
.L_x_16:
        /* <DEDUP_REMOVED lines=12> */
.L_x_18:


//--------------------- .nv.shared._Z26Policy_Calculation_Kernel2PfiS_S_ --------------------------
	.section	.nv.shared._Z26Policy_Calculation_Kernel2PfiS_S_,"aw",@nobits
	.sectionflags	@""
	.align	4
.nv.shared._Z26Policy_Calculation_Kernel2PfiS_S_:
	.zero		3448


//--------------------- .nv.shared.reserved.0     --------------------------
	.section	.nv.shared.reserved.0,"aw",@nobits
	.weak		__nv_reservedSMEM_offset_0_alias
	.size		__nv_reservedSMEM_offset_0_alias, 0, 64
	.other		__nv_reservedSMEM_offset_0_alias,@"STO_CUDA_RESERVED_SHARED STV_DEFAULT"
__nv_reservedSMEM_offset_0_alias:
	.zero		0
	.zero		64


//--------------------- .nv.shared._Z25Policy_Calculation_KernelPfPiS_S_ --------------------------
	.section	.nv.shared._Z25Policy_Calculation_KernelPfPiS_S_,"aw",@nobits
	.sectionflags	@""
	.align	4
.nv.shared._Z25Policy_Calculation_KernelPfPiS_S_:
	.zero		3448


//--------------------- .nv.constant0._Z26Policy_Calculation_Kernel2PfiS_S_ --------------------------
	.section	.nv.constant0._Z26Policy_Calculation_Kernel2PfiS_S_,"a",@progbits
	.sectionflags	@""
	.align	4
.nv.constant0._Z26Policy_Calculation_Kernel2PfiS_S_:
	.zero		928


//--------------------- .nv.constant0._Z25Policy_Calculation_KernelPfPiS_S_ --------------------------
	.section	.nv.constant0._Z25Policy_Calculation_KernelPfPiS_S_,"a",@progbits
	.sectionflags	@""
	.align	4
.nv.constant0._Z25Policy_Calculation_KernelPfPiS_S_:
	.zero		928


//--------------------- SYMBOLS --------------------------

	.type		.nv.reservedSmem.offset0,@object
	.size		.nv.reservedSmem.offset0,0x4
	.type		.nv.reservedSmem.cap,@object
	.size		.nv.reservedSmem.cap,0x4
